//
// Generated by NVIDIA NVVM Compiler
//
// Compiler Build ID: CL-36424714
// Cuda compilation tools, release 13.0, V13.0.88
// Based on NVVM 20.0.0
//

.version 9.0
.target sm_100
.address_size 64

	// .globl	_Z19merge_sorted_arraysPfS_S_ll
.extern .func  (.param .b64 func_retval0) malloc
(
	.param .b64 malloc_param_0
)
;

.visible .entry _Z19merge_sorted_arraysPfS_S_ll(
	.param .u64 .ptr .align 1 _Z19merge_sorted_arraysPfS_S_ll_param_0,
	.param .u64 .ptr .align 1 _Z19merge_sorted_arraysPfS_S_ll_param_1,
	.param .u64 .ptr .align 1 _Z19merge_sorted_arraysPfS_S_ll_param_2,
	.param .u64 _Z19merge_sorted_arraysPfS_S_ll_param_3,
	.param .u64 _Z19merge_sorted_arraysPfS_S_ll_param_4
)
{
	.reg .pred 	%p<28>;
	.reg .b32 	%r<5>;
	.reg .b32 	%f<20>;
	.reg .b64 	%rd<193>;

	ld.param.u64 	%rd99, [_Z19merge_sorted_arraysPfS_S_ll_param_0];
	ld.param.u64 	%rd100, [_Z19merge_sorted_arraysPfS_S_ll_param_1];
	ld.param.u64 	%rd101, [_Z19merge_sorted_arraysPfS_S_ll_param_2];
	ld.param.u64 	%rd97, [_Z19merge_sorted_arraysPfS_S_ll_param_3];
	ld.param.u64 	%rd98, [_Z19merge_sorted_arraysPfS_S_ll_param_4];
	cvta.to.global.u64 	%rd1, %rd101;
	cvta.to.global.u64 	%rd2, %rd99;
	cvta.to.global.u64 	%rd3, %rd100;
	mov.u32 	%r1, %ntid.x;
	mov.u32 	%r2, %ctaid.x;
	mov.u32 	%r3, %tid.x;
	mad.lo.s32 	%r4, %r1, %r2, %r3;
	mul.wide.u32 	%rd180, %r4, 16;
	add.s64 	%rd5, %rd98, %rd97;
	setp.ge.s64 	%p1, %rd180, %rd5;
	@%p1 bra 	$L__BB0_30;
	{ // callseq 0, 0
	.param .b64 param0;
	st.param.b64 	[param0], 16;
	.param .b64 retval0;
	call.uni (retval0), 
	malloc, 
	(
	param0
	);
	ld.param.b64 	%rd103, [retval0];
	} // callseq 0
	{ // callseq 1, 0
	.param .b64 param0;
	st.param.b64 	[param0], 16;
	.param .b64 retval0;
	call.uni (retval0), 
	malloc, 
	(
	param0
	);
	ld.param.b64 	%rd104, [retval0];
	} // callseq 1
	min.s64 	%rd8, %rd180, %rd97;
	setp.lt.s64 	%p2, %rd8, 1;
	mov.b64 	%rd157, -1;
	@%p2 bra 	$L__BB0_8;
	add.s64 	%rd158, %rd8, -1;
	mov.b64 	%rd159, 0;
	mov.b64 	%rd157, -1;
$L__BB0_3:
	add.s64 	%rd107, %rd158, %rd159;
	shr.s64 	%rd13, %rd107, 1;
	not.b64 	%rd108, %rd13;
	add.s64 	%rd14, %rd180, %rd108;
	setp.ge.s64 	%p3, %rd14, %rd98;
	@%p3 bra 	$L__BB0_5;
	shl.b64 	%rd109, %rd14, 2;
	add.s64 	%rd110, %rd3, %rd109;
	ld.global.f32 	%f1, [%rd110];
	shl.b64 	%rd111, %rd13, 2;
	add.s64 	%rd112, %rd2, %rd111;
	ld.global.f32 	%f2, [%rd112];
	setp.ltu.f32 	%p4, %f1, %f2;
	@%p4 bra 	$L__BB0_6;
$L__BB0_5:
	add.s64 	%rd159, %rd13, 1;
	mov.u64 	%rd157, %rd13;
	bra.uni 	$L__BB0_7;
$L__BB0_6:
	add.s64 	%rd158, %rd13, -1;
$L__BB0_7:
	setp.le.s64 	%p5, %rd159, %rd158;
	@%p5 bra 	$L__BB0_3;
$L__BB0_8:
	st.u64 	[%rd103], %rd157;
	sub.s64 	%rd114, %rd180, %rd157;
	add.s64 	%rd115, %rd114, -2;
	st.u64 	[%rd103+8], %rd115;
	add.s64 	%rd116, %rd180, 16;
	min.s64 	%rd21, %rd116, %rd5;
	min.s64 	%rd22, %rd21, %rd97;
	setp.lt.s64 	%p6, %rd22, 1;
	mov.b64 	%rd164, -1;
	@%p6 bra 	$L__BB0_15;
	add.s64 	%rd165, %rd22, -1;
	mov.b64 	%rd166, 0;
	mov.b64 	%rd164, -1;
$L__BB0_10:
	add.s64 	%rd119, %rd165, %rd166;
	shr.u64 	%rd27, %rd119, 1;
	not.b64 	%rd120, %rd27;
	add.s64 	%rd28, %rd21, %rd120;
	setp.ge.s64 	%p7, %rd28, %rd98;
	@%p7 bra 	$L__BB0_12;
	shl.b64 	%rd121, %rd28, 2;
	add.s64 	%rd122, %rd3, %rd121;
	ld.global.f32 	%f3, [%rd122];
	shl.b64 	%rd123, %rd27, 2;
	add.s64 	%rd124, %rd2, %rd123;
	ld.global.f32 	%f4, [%rd124];
	setp.ltu.f32 	%p8, %f3, %f4;
	@%p8 bra 	$L__BB0_13;
$L__BB0_12:
	add.s64 	%rd166, %rd27, 1;
	mov.u64 	%rd164, %rd27;
	bra.uni 	$L__BB0_14;
$L__BB0_13:
	add.s64 	%rd165, %rd27, -1;
$L__BB0_14:
	setp.le.s64 	%p9, %rd166, %rd165;
	@%p9 bra 	$L__BB0_10;
$L__BB0_15:
	st.u64 	[%rd104], %rd164;
	sub.s64 	%rd125, %rd21, %rd164;
	add.s64 	%rd35, %rd125, -2;
	st.u64 	[%rd104+8], %rd35;
	ld.u64 	%rd126, [%rd103];
	add.s64 	%rd171, %rd126, 1;
	ld.u64 	%rd127, [%rd103+8];
	add.s64 	%rd172, %rd127, 1;
	setp.ge.s64 	%p10, %rd126, %rd164;
	setp.ge.s64 	%p11, %rd127, %rd35;
	or.pred  	%p12, %p10, %p11;
	@%p12 bra 	$L__BB0_16;
	bra.uni 	$L__BB0_31;
$L__BB0_16:
	setp.lt.s64 	%p18, %rd164, %rd171;
	@%p18 bra 	$L__BB0_23;
	add.s64 	%rd41, %rd164, 1;
	sub.s64 	%rd138, %rd41, %rd171;
	and.b64  	%rd174, %rd138, 3;
	setp.eq.s64 	%p19, %rd174, 0;
	mov.u64 	%rd178, %rd171;
	@%p19 bra 	$L__BB0_20;
	shl.b64 	%rd139, %rd180, 2;
	add.s64 	%rd176, %rd1, %rd139;
	shl.b64 	%rd140, %rd171, 2;
	add.s64 	%rd175, %rd2, %rd140;
	add.s64 	%rd180, %rd180, %rd174;
	add.s64 	%rd178, %rd171, %rd174;
$L__BB0_19:
	.pragma "nounroll";
	ld.global.f32 	%f10, [%rd175];
	st.global.f32 	[%rd176], %f10;
	add.s64 	%rd176, %rd176, 4;
	add.s64 	%rd175, %rd175, 4;
	add.s64 	%rd174, %rd174, -1;
	setp.ne.s64 	%p20, %rd174, 0;
	@%p20 bra 	$L__BB0_19;
$L__BB0_20:
	sub.s64 	%rd141, %rd164, %rd171;
	setp.lt.u64 	%p21, %rd141, 3;
	@%p21 bra 	$L__BB0_23;
	shl.b64 	%rd142, %rd178, 2;
	add.s64 	%rd143, %rd142, %rd2;
	add.s64 	%rd188, %rd143, 8;
	sub.s64 	%rd187, %rd41, %rd178;
	shl.b64 	%rd144, %rd180, 2;
	add.s64 	%rd145, %rd144, %rd1;
	add.s64 	%rd186, %rd145, 8;
$L__BB0_22:
	ld.global.f32 	%f11, [%rd188+-8];
	st.global.f32 	[%rd186+-8], %f11;
	ld.global.f32 	%f12, [%rd188+-4];
	st.global.f32 	[%rd186+-4], %f12;
	ld.global.f32 	%f13, [%rd188];
	st.global.f32 	[%rd186], %f13;
	ld.global.f32 	%f14, [%rd188+4];
	add.s64 	%rd180, %rd180, 4;
	st.global.f32 	[%rd186+4], %f14;
	add.s64 	%rd188, %rd188, 16;
	add.s64 	%rd187, %rd187, -4;
	add.s64 	%rd186, %rd186, 16;
	setp.eq.s64 	%p22, %rd187, 0;
	@%p22 bra 	$L__BB0_23;
	bra.uni 	$L__BB0_22;
$L__BB0_23:
	setp.gt.s64 	%p23, %rd172, %rd35;
	@%p23 bra 	$L__BB0_30;
	not.b64 	%rd146, %rd164;
	add.s64 	%rd147, %rd21, %rd146;
	sub.s64 	%rd148, %rd147, %rd172;
	add.s64 	%rd149, %rd164, %rd172;
	sub.s64 	%rd150, %rd21, %rd149;
	add.s64 	%rd66, %rd150, -2;
	and.b64  	%rd181, %rd148, 3;
	setp.eq.s64 	%p24, %rd181, 0;
	@%p24 bra 	$L__BB0_27;
	shl.b64 	%rd151, %rd180, 2;
	add.s64 	%rd183, %rd1, %rd151;
	shl.b64 	%rd152, %rd172, 2;
	add.s64 	%rd182, %rd3, %rd152;
	add.s64 	%rd180, %rd180, %rd181;
	add.s64 	%rd172, %rd172, %rd181;
$L__BB0_26:
	.pragma "nounroll";
	ld.global.f32 	%f15, [%rd182];
	st.global.f32 	[%rd183], %f15;
	add.s64 	%rd183, %rd183, 4;
	add.s64 	%rd182, %rd182, 4;
	add.s64 	%rd181, %rd181, -1;
	setp.ne.s64 	%p25, %rd181, 0;
	@%p25 bra 	$L__BB0_26;
$L__BB0_27:
	setp.lt.u64 	%p26, %rd66, 3;
	@%p26 bra 	$L__BB0_30;
	shl.b64 	%rd153, %rd172, 2;
	add.s64 	%rd154, %rd153, %rd3;
	add.s64 	%rd192, %rd154, 8;
	add.s64 	%rd191, %rd172, -1;
	shl.b64 	%rd155, %rd180, 2;
	add.s64 	%rd156, %rd155, %rd1;
	add.s64 	%rd190, %rd156, 8;
$L__BB0_29:
	ld.global.f32 	%f16, [%rd192+-8];
	st.global.f32 	[%rd190+-8], %f16;
	ld.global.f32 	%f17, [%rd192+-4];
	st.global.f32 	[%rd190+-4], %f17;
	ld.global.f32 	%f18, [%rd192];
	st.global.f32 	[%rd190], %f18;
	ld.global.f32 	%f19, [%rd192+4];
	st.global.f32 	[%rd190+4], %f19;
	add.s64 	%rd192, %rd192, 16;
	add.s64 	%rd191, %rd191, 4;
	add.s64 	%rd190, %rd190, 16;
	setp.lt.s64 	%p27, %rd191, %rd35;
	@%p27 bra 	$L__BB0_29;
$L__BB0_30:
	ret;
$L__BB0_31:
	shl.b64 	%rd129, %rd171, 2;
	add.s64 	%rd130, %rd2, %rd129;
	ld.global.f32 	%f5, [%rd130];
	shl.b64 	%rd131, %rd172, 2;
	add.s64 	%rd132, %rd3, %rd131;
	ld.global.f32 	%f7, [%rd132];
	setp.geu.f32 	%p13, %f5, %f7;
	setp.lt.f32 	%p14, %f5, %f7;
	selp.u64 	%rd133, 1, 0, %p14;
	add.s64 	%rd171, %rd171, %rd133;
	selp.u64 	%rd134, 1, 0, %p13;
	add.s64 	%rd172, %rd172, %rd134;
	selp.f32 	%f9, %f5, %f7, %p14;
	shl.b64 	%rd135, %rd180, 2;
	add.s64 	%rd136, %rd1, %rd135;
	st.global.f32 	[%rd136], %f9;
	add.s64 	%rd180, %rd180, 1;
	setp.le.s64 	%p15, %rd171, %rd164;
	setp.le.s64 	%p16, %rd172, %rd35;
	and.pred  	%p17, %p15, %p16;
	@%p17 bra 	$L__BB0_31;
	bra.uni 	$L__BB0_16;

}


// ===== COMPILED SASS (sm_100) =====

	.target	sm_100

	.elftype	@"ET_EXEC"


//--------------------- .note.nv.tkinfo           --------------------------
	.section	.note.nv.tkinfo,"",@"SHT_NOTE"
	.sectionflags	@"SHF_NOTE_NV_TKINFO"
	.tkinfo
        /*0018*/ 	.word	0x00000002
        /*0030*/ 	.string	""
        /*0030*/ 	.string	"ptxas"
        /*0030*/ 	.string	"Cuda compilation tools, release 13.0, V13.0.88"
        /*0030*/ 	.string	"Build cuda_13.0.r13.0/compiler.36424714_0"
        /*0030*/ 	.string	"-arch sm_100 -m 64 "



//--------------------- .note.nv.cuinfo           --------------------------
	.section	.note.nv.cuinfo,"",@"SHT_NOTE"
	.sectionflags	@"SHF_NOTE_NV_CUINFO"
        /*0018*/ 	.short	0x0002
        /*001a*/ 	.short	0x0064
        /*001c*/ 	.short	0x0082
	.zero		2


//--------------------- .nv.info                  --------------------------
	.section	.nv.info,"",@"SHT_CUDA_INFO"
	.align	4


	//----- nvinfo : EIATTR_REGCOUNT
	.align		4
        /*0000*/ 	.byte	0x04, 0x2f
        /*0002*/ 	.short	(.L_1 - .L_0)
	.align		4
.L_0:
        /*0004*/ 	.word	index@(_Z19merge_sorted_arraysPfS_S_ll)
        /*0008*/ 	.word	0x0000001e


	//----- nvinfo : EIATTR_FRAME_SIZE
	.align		4
.L_1:
        /*000c*/ 	.byte	0x04, 0x11
        /*000e*/ 	.short	(.L_3 - .L_2)
	.align		4
.L_2:
        /*0010*/ 	.word	index@(_Z19merge_sorted_arraysPfS_S_ll)
        /*0014*/ 	.word	0x00000000


	//----- nvinfo : EIATTR_MIN_STACK_SIZE
	.align		4
.L_3:
        /*0018*/ 	.byte	0x04, 0x12
        /*001a*/ 	.short	(.L_5 - .L_4)
	.align		4
.L_4:
        /*001c*/ 	.word	index@(_Z19merge_sorted_arraysPfS_S_ll)
        /*0020*/ 	.word	0x00000000
.L_5:


//--------------------- .nv.compat                --------------------------
	.section	.nv.compat,"",@"SHT_CUDA_COMPAT_INFO"
	.align	4
        /*0000*/ 	.byte	0x02, 0x09, 0x00, 0x00, 0x02, 0x02, 0x01, 0x00, 0x02, 0x05, 0x05, 0x00, 0x03, 0x07, 0x01, 0x01
        /*0010*/ 	.byte	0x02, 0x03, 0x00, 0x00, 0x02, 0x06, 0x01, 0x00, 0x04, 0x0b, 0x08, 0x00, 0x09, 0x00, 0x00, 0x00
        /*0020*/ 	.byte	0x00, 0x00, 0x00, 0x00


//--------------------- .nv.info._Z19merge_sorted_arraysPfS_S_ll --------------------------
	.section	.nv.info._Z19merge_sorted_arraysPfS_S_ll,"",@"SHT_CUDA_INFO"
	.sectionflags	@""
	.align	4


	//----- nvinfo : EIATTR_CUDA_API_VERSION
	.align		4
        /*0000*/ 	.byte	0x04, 0x37
        /*0002*/ 	.short	(.L_7 - .L_6)
.L_6:
        /*0004*/ 	.word	0x00000082


	//----- nvinfo : EIATTR_KPARAM_INFO
	.align		4
.L_7:
        /*0008*/ 	.byte	0x04, 0x17
        /*000a*/ 	.short	(.L_9 - .L_8)
.L_8:
        /*000c*/ 	.word	0x00000000
        /*0010*/ 	.short	0x0004
        /*0012*/ 	.short	0x0020
        /*0014*/ 	.byte	0x00, 0xf0, 0x21, 0x00


	//----- nvinfo : EIATTR_KPARAM_INFO
	.align		4
.L_9:
        /*0018*/ 	.byte	0x04, 0x17
        /*001a*/ 	.short	(.L_11 - .L_10)
.L_10:
        /*001c*/ 	.word	0x00000000
        /*0020*/ 	.short	0x0003
        /*0022*/ 	.short	0x0018
        /*0024*/ 	.byte	0x00, 0xf0, 0x21, 0x00


	//----- nvinfo : EIATTR_KPARAM_INFO
	.align		4
.L_11:
        /*0028*/ 	.byte	0x04, 0x17
        /*002a*/ 	.short	(.L_13 - .L_12)
.L_12:
        /*002c*/ 	.word	0x00000000
        /*0030*/ 	.short	0x0002
        /*0032*/ 	.short	0x0010
        /*0034*/ 	.byte	0x00, 0xf5, 0x21, 0x00


	//----- nvinfo : EIATTR_KPARAM_INFO
	.align		4
.L_13:
        /*0038*/ 	.byte	0x04, 0x17
        /*003a*/ 	.short	(.L_15 - .L_14)
.L_14:
        /*003c*/ 	.word	0x00000000
        /*0040*/ 	.short	0x0001
        /*0042*/ 	.short	0x0008
        /*0044*/ 	.byte	0x00, 0xf5, 0x21, 0x00


	//----- nvinfo : EIATTR_KPARAM_INFO
	.align		4
.L_15:
        /*0048*/ 	.byte	0x04, 0x17
        /*004a*/ 	.short	(.L_17 - .L_16)
.L_16:
        /*004c*/ 	.word	0x00000000
        /*0050*/ 	.short	0x0000
        /*0052*/ 	.short	0x0000
        /*0054*/ 	.byte	0x00, 0xf5, 0x21, 0x00


	//----- nvinfo : EIATTR_SPARSE_MMA_MASK
	.align		4
.L_17:
        /*0058*/ 	.byte	0x03, 0x50
        /*005a*/ 	.short	0x0000


	//----- nvinfo : EIATTR_MAXREG_COUNT
	.align		4
        /*005c*/ 	.byte	0x03, 0x1b
        /*005e*/ 	.short	0x00ff


	//----- nvinfo : EIATTR_EXTERNS
	.align		4
        /*0060*/ 	.byte	0x04, 0x0f
        /*0062*/ 	.short	(.L_19 - .L_18)


	//   ....[0]....
	.align		4
.L_18:
        /*0064*/ 	.word	index@(malloc)


	//----- nvinfo : EIATTR_MERCURY_ISA_VERSION
	.align		4
.L_19:
        /*0068*/ 	.byte	0x03, 0x5f
        /*006a*/ 	.short	0x0101


	//----- nvinfo : EIATTR_VRC_CTA_INIT_COUNT
	.align		4
        /*006c*/ 	.byte	0x02, 0x4a
	.zero		1
	.zero		1


	//----- nvinfo : EIATTR_SYSCALL_OFFSETS
	.align		4
        /*0070*/ 	.byte	0x04, 0x46
        /*0072*/ 	.short	(.L_21 - .L_20)


	//   ....[0]....
.L_20:
        /*0074*/ 	.word	0x00000140


	//   ....[1]....
        /*0078*/ 	.word	0x000001b0


	//----- nvinfo : EIATTR_EXIT_INSTR_OFFSETS
	.align		4
.L_21:
        /*007c*/ 	.byte	0x04, 0x1c
        /*007e*/ 	.short	(.L_23 - .L_22)


	//   ....[0]....
.L_22:
        /*0080*/ 	.word	0x000000c0


	//   ....[1]....
        /*0084*/ 	.word	0x00001940


	//   ....[2]....
        /*0088*/ 	.word	0x00001bf0


	//   ....[3]....
        /*008c*/ 	.word	0x000022e0


	//   ....[4]....
        /*0090*/ 	.word	0x000023b0


	//----- nvinfo : EIATTR_CRS_STACK_SIZE
	.align		4
.L_23:
        /*0094*/ 	.byte	0x04, 0x1e
        /*0096*/ 	.short	(.L_25 - .L_24)
.L_24:
        /*0098*/ 	.word	0x00000000


	//----- nvinfo : EIATTR_CBANK_PARAM_SIZE
	.align		4
.L_25:
        /*009c*/ 	.byte	0x03, 0x19
        /*009e*/ 	.short	0x0028


	//----- nvinfo : EIATTR_PARAM_CBANK
	.align		4
        /*00a0*/ 	.byte	0x04, 0x0a
        /*00a2*/ 	.short	(.L_27 - .L_26)
	.align		4
.L_26:
        /*00a4*/ 	.word	index@(.nv.constant0._Z19merge_sorted_arraysPfS_S_ll)
        /*00a8*/ 	.short	0x0380
        /*00aa*/ 	.short	0x0028


	//----- nvinfo : EIATTR_SW_WAR
	.align		4
.L_27:
        /*00ac*/ 	.byte	0x04, 0x36
        /*00ae*/ 	.short	(.L_29 - .L_28)
.L_28:
        /*00b0*/ 	.word	0x00000008
.L_29:


//--------------------- .nv.callgraph             --------------------------
	.section	.nv.callgraph,"",@"SHT_CUDA_CALLGRAPH"
	.align	4
	.sectionentsize	8
	.align		4
        /*0000*/ 	.word	0x00000000
	.align		4
        /*0004*/ 	.word	0xffffffff
	.align		4
        /*0008*/ 	.word	index@(_Z19merge_sorted_arraysPfS_S_ll)
	.align		4
        /*000c*/ 	.word	index@(malloc)
	.align		4
        /*0010*/ 	.word	0x00000000
	.align		4
        /*0014*/ 	.word	0xfffffffe
	.align		4
        /*0018*/ 	.word	0x00000000
	.align		4
        /*001c*/ 	.word	0xfffffffd
	.align		4
        /*0020*/ 	.word	0x00000000
	.align		4
        /*0024*/ 	.word	0xfffffffc


//--------------------- .nv.constant4             --------------------------
	.section	.nv.constant4,"a",@progbits
	.align	8
	.align		8
.nv.constant4:
        /*0000*/ 	.dword	malloc


//--------------------- .text._Z19merge_sorted_arraysPfS_S_ll --------------------------
	.section	.text._Z19merge_sorted_arraysPfS_S_ll,"ax",@progbits
	.align	128
        .global         _Z19merge_sorted_arraysPfS_S_ll
        .type           _Z19merge_sorted_arraysPfS_S_ll,@function
        .size           _Z19merge_sorted_arraysPfS_S_ll,(.L_x_40 - _Z19merge_sorted_arraysPfS_S_ll)
        .other          _Z19merge_sorted_arraysPfS_S_ll,@"STO_CUDA_ENTRY STV_DEFAULT"
_Z19merge_sorted_arraysPfS_S_ll:
.text._Z19merge_sorted_arraysPfS_S_ll:
[----:B------:R-:W0:Y:S01]  /*0000*/  LDC R1, c[0x0][0x37c] ;  /* 0x0000df00ff017b82 */ /* 0x000e220000000800 */
[----:B------:R-:W1:Y:S01]  /*0010*/  S2R R18, SR_CTAID.X ;  /* 0x0000000000127919 */ /* 0x000e620000002500 */
[----:B------:R-:W1:Y:S01]  /*0020*/  LDCU UR6, c[0x0][0x360] ;  /* 0x00006c00ff0677ac */ /* 0x000e620008000800 */
[----:B------:R-:W1:Y:S01]  /*0030*/  S2R R3, SR_TID.X ;  /* 0x0000000000037919 */ /* 0x000e620000002100 */
[----:B------:R-:W2:Y:S01]  /*0040*/  LDCU.64 UR36, c[0x0][0x3a0] ;  /* 0x00007400ff2477ac */ /* 0x000ea20008000a00 */
[----:B------:R-:W2:Y:S02]  /*0050*/  LDCU.64 UR4, c[0x0][0x398] ;  /* 0x00007300ff0477ac */ /* 0x000ea40008000a00 */
[----:B--2---:R-:W-:-:S04]  /*0060*/  UIADD3 UR36, UP0, UPT, UR36, UR4, URZ ;  /* 0x0000000424247290 */ /* 0x004fc8000ff1e0ff */
[----:B------:R-:W-:Y:S01]  /*0070*/  UIADD3.X UR37, UPT, UPT, UR37, UR5, URZ, UP0, !UPT ;  /* 0x0000000525257290 */ /* 0x000fe200087fe4ff */
[----:B-1----:R-:W-:-:S04]  /*0080*/  IMAD R18, R18, UR6, R3 ;  /* 0x0000000612127c24 */ /* 0x002fc8000f8e0203 */
[----:B------:R-:W-:-:S03]  /*0090*/  IMAD.WIDE.U32 R18, R18, 0x10, RZ ;  /* 0x0000001012127825 */ /* 0x000fc600078e00ff */
[----:B------:R-:W-:-:S04]  /*00a0*/  ISETP.GE.U32.AND P0, PT, R18, UR36, PT ;  /* 0x0000002412007c0c */ /* 0x000fc8000bf06070 */
[----:B------:R-:W-:-:S13]  /*00b0*/  ISETP.GE.AND.EX P0, PT, R19, UR37, PT, P0 ;  /* 0x0000002513007c0c */ /* 0x000fda000bf06300 */
[----:B0-----:R-:W-:Y:S05]  /*00c0*/  @P0 EXIT ;  /* 0x000000000000094d */ /* 0x001fea0003800000 */
[----:B------:R-:W-:Y:S01]  /*00d0*/  MOV R2, 0x0 ;  /* 0x0000000000027802 */ /* 0x000fe20000000f00 */
[----:B------:R-:W-:Y:S01]  /*00e0*/  IMAD.MOV.U32 R4, RZ, RZ, 0x10 ;  /* 0x00000010ff047424 */ /* 0x000fe200078e00ff */
[----:B------:R-:W0:Y:S01]  /*00f0*/  LDCU.64 UR38, c[0x0][0x3a0] ;  /* 0x00007400ff2677ac */ /* 0x000e220008000a00 */
[----:B------:R-:W-:Y:S01]  /*0100*/  IMAD.MOV.U32 R5, RZ, RZ, RZ ;  /* 0x000000ffff057224 */ /* 0x000fe200078e00ff */
[----:B------:R1:W2:Y:S01]  /*0110*/  LDC.64 R6, c[0x4][R2] ;  /* 0x0100000002067b82 */ /* 0x0002a20000000a00 */
[----:B------:R-:W3:Y:S05]  /*0120*/  LDCU.128 UR40, c[0x0][0x380] ;  /* 0x00007000ff2877ac */ /* 0x000eea0008000c00 */
[----:B------:R-:W-:-:S07]  /*0130*/  LEPC R20, `(.L_x_0) ;  /* 0x000000001014794e */ /* 0x000fce0000000000 */
[----:B0123--:R-:W-:Y:S05]  /*0140*/  CALL.ABS.NOINC R6 ;  /* 0x0000000006007343 */ /* 0x00ffea0003c00000 */
.L_x_0:
[----:B------:R-:W0:Y:S01]  /*0150*/  LDC.64 R2, c[0x4][R2] ;  /* 0x0100000002027b82 */ /* 0x000e220000000a00 */
[----:B------:R-:W-:Y:S02]  /*0160*/  IMAD.MOV.U32 R16, RZ, RZ, R4 ;  /* 0x000000ffff107224 */ /* 0x000fe400078e0004 */
[----:B------:R-:W-:Y:S02]  /*0170*/  IMAD.MOV.U32 R17, RZ, RZ, R5 ;  /* 0x000000ffff117224 */ /* 0x000fe400078e0005 */
[----:B------:R-:W-:Y:S02]  /*0180*/  IMAD.MOV.U32 R4, RZ, RZ, 0x10 ;  /* 0x00000010ff047424 */ /* 0x000fe400078e00ff */
[----:B------:R-:W-:-:S07]  /*0190*/  IMAD.MOV.U32 R5, RZ, RZ, RZ ;  /* 0x000000ffff057224 */ /* 0x000fce00078e00ff */
[----:B------:R-:W-:-:S07]  /*01a0*/  LEPC R20, `(.L_x_1) ;  /* 0x000000001014794e */ /* 0x000fce0000000000 */
[----:B0-----:R-:W-:Y:S05]  /*01b0*/  CALL.ABS.NOINC R2 ;  /* 0x0000000002007343 */ /* 0x001fea0003c00000 */
.L_x_1:
[----:B------:R-:W0:Y:S01]  /*01c0*/  LDCU.64 UR4, c[0x0][0x398] ;  /* 0x00007300ff0477ac */ /* 0x000e220008000a00 */
[----:B------:R-:W1:Y:S01]  /*01d0*/  LDC.64 R12, c[0x0][0x358] ;  /* 0x0000d600ff0c7b82 */ /* 0x000e620000000a00 */
[----:B------:R-:W-:Y:S01]  /*01e0*/  BSSY.RECONVERGENT B0, `(.L_x_2) ;  /* 0x0000032000007945 */ /* 0x000fe20003800200 */
[----:B------:R-:W-:Y:S02]  /*01f0*/  IMAD.MOV.U32 R3, RZ, RZ, -0x1 ;  /* 0xffffffffff037424 */ /* 0x000fe400078e00ff */
[----:B------:R-:W-:Y:S01]  /*0200*/  IMAD.MOV.U32 R2, RZ, RZ, -0x1 ;  /* 0xffffffffff027424 */ /* 0x000fe200078e00ff */
[----:B0-----:R-:W-:-:S04]  /*0210*/  ISETP.LT.U32.AND P0, PT, R18, UR4, PT ;  /* 0x0000000412007c0c */ /* 0x001fc8000bf01070 */
[----:B------:R-:W-:-:S04]  /*0220*/  ISETP.LT.AND.EX P0, PT, R19, UR5, PT, P0 ;  /* 0x0000000513007c0c */ /* 0x000fc8000bf01300 */
[----:B------:R-:W-:Y:S02]  /*0230*/  SEL R15, R18, UR4, P0 ;  /* 0x00000004120f7c07 */ /* 0x000fe40008000000 */
[----:B------:R-:W-:Y:S02]  /*0240*/  SEL R14, R19, UR5, P0 ;  /* 0x00000005130e7c07 */ /* 0x000fe40008000000 */
[----:B------:R-:W-:-:S04]  /*0250*/  ISETP.GE.U32.AND P0, PT, R15, 0x1, PT ;  /* 0x000000010f00780c */ /* 0x000fc80003f06070 */
[----:B------:R-:W-:-:S13]  /*0260*/  ISETP.GE.AND.EX P0, PT, R14, RZ, PT, P0 ;  /* 0x000000ff0e00720c */ /* 0x000fda0003f06300 */
[----:B------:R-:W-:Y:S05]  /*0270*/  @!P0 BRA `(.L_x_3) ;  /* 0x0000000000a08947 */ /* 0x000fea0003800000 */
[----:B------:R-:W-:Y:S02]  /*0280*/  IADD3 R15, P0, PT, R15, -0x1, RZ ;  /* 0xffffffff0f0f7810 */ /* 0x000fe40007f1e0ff */
[----:B------:R-:W-:Y:S01]  /*0290*/  CS2R R10, SRZ ;  /* 0x00000000000a7805 */ /* 0x000fe2000001ff00 */
[----:B------:R-:W-:Y:S02]  /*02a0*/  IMAD.MOV.U32 R3, RZ, RZ, -0x1 ;  /* 0xffffffffff037424 */ /* 0x000fe400078e00ff */
[----:B------:R-:W-:Y:S01]  /*02b0*/  IMAD.MOV.U32 R2, RZ, RZ, -0x1 ;  /* 0xffffffffff027424 */ /* 0x000fe200078e00ff */
[----:B------:R-:W-:-:S07]  /*02c0*/  IADD3.X R14, PT, PT, R14, -0x1, RZ, P0, !PT ;  /* 0xffffffff0e0e7810 */ /* 0x000fce00007fe4ff */
.L_x_8:
[----:B------:R-:W-:Y:S01]  /*02d0*/  IADD3 R0, P0, PT, R10, R15, RZ ;  /* 0x0000000f0a007210 */ /* 0x000fe20007f1e0ff */
[----:B------:R-:W-:Y:S04]  /*02e0*/  BSSY.RECONVERGENT B1, `(.L_x_4) ;  /* 0x000001e000017945 */ /* 0x000fe80003800200 */
[----:B------:R-:W-:-:S05]  /*02f0*/  IMAD.X R9, R11, 0x1, R14, P0 ;  /* 0x000000010b097824 */ /* 0x000fca00000e060e */
[--C-:B------:R-:W-:Y:S02]  /*0300*/  SHF.R.S64 R20, R0, 0x1, R9.reuse ;  /* 0x0000000100147819 */ /* 0x100fe40000001009 */
[----:B------:R-:W-:Y:S02]  /*0310*/  SHF.R.S32.HI R21, RZ, 0x1, R9 ;  /* 0x00000001ff157819 */ /* 0x000fe40000011409 */
[----:B------:R-:W-:Y:S02]  /*0320*/  LOP3.LUT R7, RZ, R20, RZ, 0x33, !PT ;  /* 0x00000014ff077212 */ /* 0x000fe400078e33ff */
[----:B------:R-:W-:Y:S02]  /*0330*/  LOP3.LUT R0, RZ, R21, RZ, 0x33, !PT ;  /* 0x00000015ff007212 */ /* 0x000fe400078e33ff */
[----:B------:R-:W-:-:S04]  /*0340*/  IADD3 R7, P1, PT, R7, R18, RZ ;  /* 0x0000001207077210 */ /* 0x000fc80007f3e0ff */
[----:B------:R-:W-:Y:S01]  /*0350*/  ISETP.GE.U32.AND P0, PT, R7, UR38, PT ;  /* 0x0000002607007c0c */ /* 0x000fe2000bf06070 */
[----:B------:R-:W-:-:S05]  /*0360*/  IMAD.X R0, R0, 0x1, R19, P1 ;  /* 0x0000000100007824 */ /* 0x000fca00008e0613 */
[----:B------:R-:W-:-:S13]  /*0370*/  ISETP.GE.AND.EX P0, PT, R0, UR39, PT, P0 ;  /* 0x0000002700007c0c */ /* 0x000fda000bf06300 */
[----:B------:R-:W-:Y:S05]  /*0380*/  @P0 BRA `(.L_x_5) ;  /* 0x0000000000300947 */ /* 0x000fea0003800000 */
[C---:B-1----:R-:W-:Y:S02]  /*0390*/  R2UR UR4, R12.reuse ;  /* 0x000000000c0472ca */ /* 0x042fe400000e0000 */
[C---:B------:R-:W-:Y:S02]  /*03a0*/  R2UR UR5, R13.reuse ;  /* 0x000000000d0572ca */ /* 0x040fe400000e0000 */
[----:B------:R-:W-:Y:S02]  /*03b0*/  R2UR UR6, R12 ;  /* 0x000000000c0672ca */ /* 0x000fe400000e0000 */
[----:B------:R-:W-:Y:S02]  /*03c0*/  R2UR UR7, R13 ;  /* 0x000000000d0772ca */ /* 0x000fe400000e0000 */
[----:B------:R-:W-:Y:S02]  /*03d0*/  LEA R8, P0, R7, UR42, 0x2 ;  /* 0x0000002a07087c11 */ /* 0x000fe4000f8010ff */
[----:B------:R-:W-:-:S02]  /*03e0*/  LEA R6, P1, R20, UR40, 0x2 ;  /* 0x0000002814067c11 */ /* 0x000fc4000f8210ff */
[----:B------:R-:W-:Y:S02]  /*03f0*/  LEA.HI.X R9, R7, UR43, R0, 0x2, P0 ;  /* 0x0000002b07097c11 */ /* 0x000fe400080f1400 */
[----:B------:R-:W-:-:S03]  /*0400*/  LEA.HI.X R7, R20, UR41, R21, 0x2, P1 ;  /* 0x0000002914077c11 */ /* 0x000fc600088f1415 */
[----:B------:R-:W2:Y:S04]  /*0410*/  LDG.E R8, desc[UR4][R8.64] ;  /* 0x0000000408087981 */ /* 0x000ea8000c1e1900 */
[----:B------:R-:W2:Y:S02]  /*0420*/  LDG.E R7, desc[UR6][R6.64] ;  /* 0x0000000606077981 */ /* 0x000ea4000c1e1900 */
[----:B--2---:R-:W-:-:S13]  /*0430*/  FSETP.GE.AND P0, PT, R8, R7, PT ;  /* 0x000000070800720b */ /* 0x004fda0003f06000 */
[----:B------:R-:W-:Y:S05]  /*0440*/  @!P0 BRA `(.L_x_6) ;  /* 0x0000000000148947 */ /* 0x000fea0003800000 */
.L_x_5:
[----:B------:R-:W-:Y:S01]  /*0450*/  IADD3 R10, P0, PT, R20, 0x1, RZ ;  /* 0x00000001140a7810 */ /* 0x000fe20007f1e0ff */
[----:B------:R-:W-:Y:S02]  /*0460*/  IMAD.MOV.U32 R3, RZ, RZ, R20 ;  /* 0x000000ffff037224 */ /* 0x000fe400078e0014 */
[--C-:B------:R-:W-:Y:S02]  /*0470*/  IMAD.MOV.U32 R2, RZ, RZ, R21.reuse ;  /* 0x000000ffff027224 */ /* 0x100fe400078e0015 */
[----:B------:R-:W-:Y:S01]  /*0480*/  IMAD.X R11, RZ, RZ, R21, P0 ;  /* 0x000000ffff0b7224 */ /* 0x000fe200000e0615 */
[----:B------:R-:W-:Y:S07]  /*0490*/  BRA `(.L_x_7) ;  /* 0x0000000000087947 */ /* 0x000fee0003800000 */
.L_x_6:
[----:B------:R-:W-:-:S04]  /*04a0*/  IADD3 R15, P0, PT, R20, -0x1, RZ ;  /* 0xffffffff140f7810 */ /* 0x000fc80007f1e0ff */
[----:B------:R-:W-:-:S09]  /*04b0*/  IADD3.X R14, PT, PT, R21, -0x1, RZ, P0, !PT ;  /* 0xffffffff150e7810 */ /* 0x000fd200007fe4ff */
.L_x_7:
[----:B------:R-:W-:Y:S05]  /*04c0*/  BSYNC.RECONVERGENT B1 ;  /* 0x0000000000017941 */ /* 0x000fea0003800200 */
.L_x_4:
[----:B------:R-:W-:-:S04]  /*04d0*/  ISETP.GT.U32.AND P0, PT, R10, R15, PT ;  /* 0x0000000f0a00720c */ /* 0x000fc80003f04070 */
[----:B------:R-:W-:-:S13]  /*04e0*/  ISETP.GT.AND.EX P0, PT, R11, R14, PT, P0 ;  /* 0x0000000e0b00720c */ /* 0x000fda0003f04300 */
[----:B------:R-:W-:Y:S05]  /*04f0*/  @!P0 BRA `(.L_x_8) ;  /* 0xfffffffc00748947 */ /* 0x000fea000383ffff */
.L_x_3:
[----:B------:R-:W-:Y:S05]  /*0500*/  BSYNC.RECONVERGENT B0 ;  /* 0x0000000000007941 */ /* 0x000fea0003800200 */
.L_x_2:
[----:B------:R-:W0:Y:S01]  /*0510*/  LDCU.64 UR4, c[0x0][0x398] ;  /* 0x00007300ff0477ac */ /* 0x000e220008000a00 */
[----:B------:R-:W-:Y:S01]  /*0520*/  IADD3 R0, P1, PT, R18, 0x10, RZ ;  /* 0x0000001012007810 */ /* 0x000fe20007f3e0ff */
[----:B------:R-:W-:Y:S01]  /*0530*/  BSSY.RECONVERGENT B0, `(.L_x_9) ;  /* 0x0000045000007945 */ /* 0x000fe20003800200 */
[----:B-1----:R-:W-:Y:S01]  /*0540*/  R2UR UR6, R12 ;  /* 0x000000000c0672ca */ /* 0x002fe200000e0000 */
[----:B------:R-:W-:Y:S01]  /*0550*/  IMAD.MOV.U32 R7, RZ, RZ, -0x1 ;  /* 0xffffffffff077424 */ /* 0x000fe200078e00ff */
[----:B------:R-:W-:Y:S01]  /*0560*/  ISETP.LT.U32.AND P0, PT, R0, UR36, PT ;  /* 0x0000002400007c0c */ /* 0x000fe2000bf01070 */
[----:B------:R-:W-:Y:S01]  /*0570*/  IMAD.X R6, RZ, RZ, R19, P1 ;  /* 0x000000ffff067224 */ /* 0x000fe200008e0613 */
[----:B------:R-:W-:Y:S01]  /*0580*/  IADD3 R10, P1, P2, R18, -0x2, -R3 ;  /* 0xfffffffe120a7810 */ /* 0x000fe20007a3e803 */
[----:B------:R-:W-:Y:S01]  /*0590*/  IMAD.MOV.U32 R9, RZ, RZ, -0x1 ;  /* 0xffffffffff097424 */ /* 0x000fe200078e00ff */
[----:B------:R-:W-:Y:S02]  /*05a0*/  R2UR UR7, R13 ;  /* 0x000000000d0772ca */ /* 0x000fe400000e0000 */
[----:B------:R-:W-:-:S02]  /*05b0*/  ISETP.LT.AND.EX P0, PT, R6, UR37, PT, P0 ;  /* 0x0000002506007c0c */ /* 0x000fc4000bf01300 */
[----:B------:R-:W-:Y:S02]  /*05c0*/  R2UR UR8, R12 ;  /* 0x000000000c0872ca */ /* 0x000fe400000e0000 */
[----:B------:R-:W-:Y:S02]  /*05d0*/  SEL R0, R0, UR36, P0 ;  /* 0x0000002400007c07 */ /* 0x000fe40008000000 */
[----:B------:R-:W-:Y:S02]  /*05e0*/  SEL R6, R6, UR37, P0 ;  /* 0x0000002506067c07 */ /* 0x000fe40008000000 */
[----:B0-----:R-:W-:Y:S02]  /*05f0*/  ISETP.LT.U32.AND P0, PT, R0, UR4, PT ;  /* 0x0000000400007c0c */ /* 0x001fe4000bf01070 */
[----:B------:R-:W-:Y:S02]  /*0600*/  R2UR UR9, R13 ;  /* 0x000000000d0972ca */ /* 0x000fe400000e0000 */
[----:B------:R-:W-:-:S02]  /*0610*/  ISETP.LT.AND.EX P0, PT, R6, UR5, PT, P0 ;  /* 0x0000000506007c0c */ /* 0x000fc4000bf01300 */
[----:B------:R-:W-:Y:S02]  /*0620*/  LOP3.LUT R3, R3, R2, RZ, 0x3c, !PT ;  /* 0x0000000203037212 */ /* 0x000fe400078e3cff */
[----:B------:R-:W-:Y:S02]  /*0630*/  SEL R15, R0, UR4, P0 ;  /* 0x00000004000f7c07 */ /* 0x000fe40008000000 */
[----:B------:R-:W-:Y:S02]  /*0640*/  SEL R21, R6, UR5, P0 ;  /* 0x0000000506157c07 */ /* 0x000fe40008000000 */
[----:B------:R-:W-:Y:S02]  /*0650*/  ISETP.GE.U32.AND P0, PT, R15, 0x1, PT ;  /* 0x000000010f00780c */ /* 0x000fe40003f06070 */
[----:B------:R-:W-:Y:S02]  /*0660*/  IADD3.X R11, PT, PT, R19, -0x1, ~R2, P1, P2 ;  /* 0xffffffff130b7810 */ /* 0x000fe40000fe4c02 */
[----:B------:R-:W-:-:S02]  /*0670*/  ISETP.GE.AND.EX P0, PT, R21, RZ, PT, P0 ;  /* 0x000000ff1500720c */ /* 0x000fc40003f06300 */
[C---:B------:R-:W-:Y:S01]  /*0680*/  LOP3.LUT R2, R3.reuse, R2, RZ, 0x3c, !PT ;  /* 0x0000000203027212 */ /* 0x040fe200078e3cff */
[----:B------:R0:W-:Y:S03]  /*0690*/  ST.E.64 desc[UR8][R16.64+0x8], R10 ;  /* 0x0000080a10007985 */ /* 0x0001e6000c101b08 */
[----:B------:R-:W-:-:S05]  /*06a0*/  LOP3.LUT R3, R3, R2, RZ, 0x3c, !PT ;  /* 0x0000000203037212 */ /* 0x000fca00078e3cff */
[----:B------:R0:W-:Y:S02]  /*06b0*/  ST.E.64 desc[UR6][R16.64], R2 ;  /* 0x0000000210007985 */ /* 0x0001e4000c101b06 */
[----:B------:R-:W-:Y:S05]  /*06c0*/  @!P0 BRA `(.L_x_10) ;  /* 0x0000000000ac8947 */ /* 0x000fea0003800000 */
[----:B------:R-:W-:Y:S01]  /*06d0*/  IADD3 R15, P0, PT, R15, -0x1, RZ ;  /* 0xffffffff0f0f7810 */ /* 0x000fe20007f1e0ff */
[----:B------:R-:W-:Y:S02]  /*06e0*/  IMAD.MOV.U32 R14, RZ, RZ, RZ ;  /* 0x000000ffff0e7224 */ /* 0x000fe400078e00ff */
[----:B------:R-:W-:Y:S01]  /*06f0*/  IMAD.MOV.U32 R8, RZ, RZ, RZ ;  /* 0x000000ffff087224 */ /* 0x000fe200078e00ff */
[----:B------:R-:W-:Y:S01]  /*0700*/  IADD3.X R21, PT, PT, R21, -0x1, RZ, P0, !PT ;  /* 0xffffffff15157810 */ /* 0x000fe200007fe4ff */
[----:B------:R-:W-:Y:S02]  /*0710*/  IMAD.MOV.U32 R7, RZ, RZ, -0x1 ;  /* 0xffffffffff077424 */ /* 0x000fe400078e00ff */
[----:B------:R-:W-:-:S07]  /*0720*/  IMAD.MOV.U32 R9, RZ, RZ, -0x1 ;  /* 0xffffffffff097424 */ /* 0x000fce00078e00ff */
.L_x_15:
[----:B0-----:R-:W-:Y:S01]  /*0730*/  IADD3 R2, P0, PT, R14, R15, RZ ;  /* 0x0000000f0e027210 */ /* 0x001fe20007f1e0ff */
[----:B------:R-:W0:Y:S01]  /*0740*/  LDCU.64 UR4, c[0x0][0x3a0] ;  /* 0x00007400ff0477ac */ /* 0x000e220008000a00 */
[----:B------:R-:W-:Y:S03]  /*0750*/  BSSY.RECONVERGENT B1, `(.L_x_11) ;  /* 0x000001f000017945 */ /* 0x000fe60003800200 */
[----:B------:R-:W-:-:S05]  /*0760*/  IMAD.X R11, R8, 0x1, R21, P0 ;  /* 0x00000001080b7824 */ /* 0x000fca00000e0615 */
[--C-:B------:R-:W-:Y:S02]  /*0770*/  SHF.R.U64 R20, R2, 0x1, R11.reuse ;  /* 0x0000000102147819 */ /* 0x100fe4000000120b */
[----:B------:R-:W-:Y:S02]  /*0780*/  SHF.R.U32.HI R23, RZ, 0x1, R11 ;  /* 0x00000001ff177819 */ /* 0x000fe4000001160b */
[----:B------:R-:W-:-:S04]  /*0790*/  LOP3.LUT R3, RZ, R20, RZ, 0x33, !PT ;  /* 0x00000014ff037212 */ /* 0x000fc800078e33ff */
[----:B------:R-:W-:Y:S02]  /*07a0*/  IADD3 R11, P1, PT, R3, R0, RZ ;  /* 0x00000000030b7210 */ /* 0x000fe40007f3e0ff */
[----:B------:R-:W-:Y:S02]  /*07b0*/  LOP3.LUT R3, RZ, R23, RZ, 0x33, !PT ;  /* 0x00000017ff037212 */ /* 0x000fe400078e33ff */
[----:B0-----:R-:W-:-:S03]  /*07c0*/  ISETP.GE.U32.AND P0, PT, R11, UR4, PT ;  /* 0x000000040b007c0c */ /* 0x001fc6000bf06070 */
[----:B------:R-:W-:-:S05]  /*07d0*/  IMAD.X R22, R3, 0x1, R6, P1 ;  /* 0x0000000103167824 */ /* 0x000fca00008e0606 */
[----:B------:R-:W-:-:S13]  /*07e0*/  ISETP.GE.AND.EX P0, PT, R22, UR5, PT, P0 ;  /* 0x0000000516007c0c */ /* 0x000fda000bf06300 */
[----:B------:R-:W-:Y:S05]  /*07f0*/  @P0 BRA `(.L_x_12) ;  /* 0x0000000000340947 */ /* 0x000fea0003800000 */
[----:B------:R-:W0:Y:S01]  /*0800*/  LDCU.128 UR4, c[0x0][0x380] ;  /* 0x00007000ff0477ac */ /* 0x000e220008000c00 */
[C---:B------:R-:W-:Y:S02]  /*0810*/  R2UR UR8, R12.reuse ;  /* 0x000000000c0872ca */ /* 0x040fe400000e0000 */
[C---:B------:R-:W-:Y:S02]  /*0820*/  R2UR UR9, R13.reuse ;  /* 0x000000000d0972ca */ /* 0x040fe400000e0000 */
[----:B------:R-:W-:Y:S02]  /*0830*/  R2UR UR10, R12 ;  /* 0x000000000c0a72ca */ /* 0x000fe400000e0000 */
[----:B------:R-:W-:Y:S02]  /*0840*/  R2UR UR11, R13 ;  /* 0x000000000d0b72ca */ /* 0x000fe400000e0000 */
[----:B0-----:R-:W-:Y:S02]  /*0850*/  LEA R2, P0, R11, UR6, 0x2 ;  /* 0x000000060b027c11 */ /* 0x001fe4000f8010ff */
[----:B------:R-:W-:-:S02]  /*0860*/  LEA R10, P1, R20, UR4, 0x2 ;  /* 0x00000004140a7c11 */ /* 0x000fc4000f8210ff */
[----:B------:R-:W-:Y:S02]  /*0870*/  LEA.HI.X R3, R11, UR7, R22, 0x2, P0 ;  /* 0x000000070b037c11 */ /* 0x000fe400080f1416 */
[----:B------:R-:W-:-:S03]  /*0880*/  LEA.HI.X R11, R20, UR5, R23, 0x2, P1 ;  /* 0x00000005140b7c11 */ /* 0x000fc600088f1417 */
[----:B------:R-:W2:Y:S04]  /*0890*/  LDG.E R2, desc[UR8][R2.64] ;  /* 0x0000000802027981 */ /* 0x000ea8000c1e1900 */
[----:B------:R-:W2:Y:S02]  /*08a0*/  LDG.E R11, desc[UR10][R10.64] ;  /* 0x0000000a0a0b7981 */ /* 0x000ea4000c1e1900 */
[----:B--2---:R-:W-:-:S13]  /*08b0*/  FSETP.GE.AND P0, PT, R2, R11, PT ;  /* 0x0000000b0200720b */ /* 0x004fda0003f06000 */
[----:B------:R-:W-:Y:S05]  /*08c0*/  @!P0 BRA `(.L_x_13) ;  /* 0x0000000000148947 */ /* 0x000fea0003800000 */
.L_x_12:
[----:B------:R-:W-:Y:S01]  /*08d0*/  IADD3 R14, P0, PT, R20, 0x1, RZ ;  /* 0x00000001140e7810 */ /* 0x000fe20007f1e0ff */
[----:B------:R-:W-:Y:S02]  /*08e0*/  IMAD.MOV.U32 R7, RZ, RZ, R20 ;  /* 0x000000ffff077224 */ /* 0x000fe400078e0014 */
[--C-:B------:R-:W-:Y:S02]  /*08f0*/  IMAD.MOV.U32 R9, RZ, RZ, R23.reuse ;  /* 0x000000ffff097224 */ /* 0x100fe400078e0017 */
[----:B------:R-:W-:Y:S01]  /*0900*/  IMAD.X R8, RZ, RZ, R23, P0 ;  /* 0x000000ffff087224 */ /* 0x000fe200000e0617 */
[----:B------:R-:W-:Y:S07]  /*0910*/  BRA `(.L_x_14) ;  /* 0x0000000000087947 */ /* 0x000fee0003800000 */
.L_x_13:
[----:B------:R-:W-:-:S04]  /*0920*/  IADD3 R15, P0, PT, R20, -0x1, RZ ;  /* 0xffffffff140f7810 */ /* 0x000fc80007f1e0ff */
[----:B------:R-:W-:-:S09]  /*0930*/  IADD3.X R21, PT, PT, R23, -0x1, RZ, P0, !PT ;  /* 0xffffffff17157810 */ /* 0x000fd200007fe4ff */
.L_x_14:
[----:B------:R-:W-:Y:S05]  /*0940*/  BSYNC.RECONVERGENT B1 ;  /* 0x0000000000017941 */ /* 0x000fea0003800200 */
.L_x_11:
[----:B------:R-:W-:-:S04]  /*0950*/  ISETP.GT.U32.AND P0, PT, R14, R15, PT ;  /* 0x0000000f0e00720c */ /* 0x000fc80003f04070 */
[----:B------:R-:W-:-:S13]  /*0960*/  ISETP.GT.AND.EX P0, PT, R8, R21, PT, P0 ;  /* 0x000000150800720c */ /* 0x000fda0003f04300 */
[----:B------:R-:W-:Y:S05]  /*0970*/  @!P0 BRA `(.L_x_15) ;  /* 0xfffffffc006c8947 */ /* 0x000fea000383ffff */
.L_x_10:
[----:B------:R-:W-:Y:S05]  /*0980*/  BSYNC.RECONVERGENT B0 ;  /* 0x0000000000007941 */ /* 0x000fea0003800200 */
.L_x_9:
[----:B------:R-:W-:Y:S01]  /*0990*/  IADD3 R8, P0, PT, -R7, R0, RZ ;  /* 0x0000000007087210 */ /* 0x000fe20007f1e1ff */
[----:B------:R-:W-:Y:S01]  /*09a0*/  IMAD.MOV.U32 R14, RZ, RZ, R7 ;  /* 0x000000ffff0e7224 */ /* 0x000fe200078e0007 */
[----:B------:R-:W-:Y:S01]  /*09b0*/  R2UR UR4, R12 ;  /* 0x000000000c0472ca */ /* 0x000fe200000e0000 */
[--C-:B------:R-:W-:Y:S01]  /*09c0*/  IMAD.MOV.U32 R15, RZ, RZ, R9.reuse ;  /* 0x000000ffff0f7224 */ /* 0x100fe200078e0009 */
[C---:B------:R-:W-:Y:S01]  /*09d0*/  R2UR UR5, R13.reuse ;  /* 0x000000000d0572ca */ /* 0x040fe200000e0000 */
[----:B0-----:R-:W-:Y:S01]  /*09e0*/  IMAD.X R10, R6, 0x1, ~R9, P0 ;  /* 0x00000001060a7824 */ /* 0x001fe200000e0e09 */
[C---:B------:R-:W-:Y:S02]  /*09f0*/  R2UR UR6, R12.reuse ;  /* 0x000000000c0672ca */ /* 0x040fe400000e0000 */
[----:B------:R-:W-:Y:S02]  /*0a00*/  R2UR UR7, R13 ;  /* 0x000000000d0772ca */ /* 0x000fe400000e0000 */
[----:B------:R-:W-:-:S02]  /*0a10*/  R2UR UR10, R12 ;  /* 0x000000000c0a72ca */ /* 0x000fc400000e0000 */
[C---:B------:R-:W-:Y:S02]  /*0a20*/  R2UR UR11, R13.reuse ;  /* 0x000000000d0b72ca */ /* 0x040fe400000e0000 */
[----:B------:R-:W-:Y:S02]  /*0a30*/  IADD3 R2, P0, PT, R8, -0x2, RZ ;  /* 0xfffffffe08027810 */ /* 0x000fe40007f1e0ff */
[----:B------:R-:W-:Y:S01]  /*0a40*/  R2UR UR8, R12 ;  /* 0x000000000c0872ca */ /* 0x000fe200000e0000 */
[----:B------:R0:W-:Y:S01]  /*0a50*/  ST.E.64 desc[UR4][R4.64], R14 ;  /* 0x0000000e04007985 */ /* 0x0001e2000c101b04 */
[----:B------:R-:W-:Y:S02]  /*0a60*/  R2UR UR9, R13 ;  /* 0x000000000d0972ca */ /* 0x000fe400000e0000 */
[----:B------:R-:W-:-:S05]  /*0a70*/  IADD3.X R3, PT, PT, R10, -0x1, RZ, P0, !PT ;  /* 0xffffffff0a037810 */ /* 0x000fca00007fe4ff */
[----:B------:R0:W-:Y:S04]  /*0a80*/  ST.E.64 desc[UR6][R4.64+0x8], R2 ;  /* 0x0000080204007985 */ /* 0x0001e8000c101b06 */
[----:B------:R-:W2:Y:S04]  /*0a90*/  LD.E.64 R20, desc[UR10][R16.64+0x8] ;  /* 0x0000080a10147980 */ /* 0x000ea8000c101b00 */
[----:B------:R-:W3:Y:S01]  /*0aa0*/  LD.E.64 R24, desc[UR8][R16.64] ;  /* 0x0000000810187980 */ /* 0x000ee2000c101b00 */
[----:B------:R-:W-:Y:S01]  /*0ab0*/  BSSY.RECONVERGENT B0, `(.L_x_16) ;  /* 0x000002a000007945 */ /* 0x000fe20003800200 */
[----:B--2---:R-:W-:-:S02]  /*0ac0*/  ISETP.GE.U32.AND P0, PT, R20, R2, PT ;  /* 0x000000021400720c */ /* 0x004fc40003f06070 */
[----:B------:R-:W-:Y:S02]  /*0ad0*/  IADD3 R11, P2, PT, R20, 0x1, RZ ;  /* 0x00000001140b7810 */ /* 0x000fe40007f5e0ff */
[----:B---3--:R-:W-:Y:S02]  /*0ae0*/  ISETP.GE.U32.AND P1, PT, R24, R7, PT ;  /* 0x000000071800720c */ /* 0x008fe40003f26070 */
[----:B------:R-:W-:Y:S01]  /*0af0*/  ISETP.GE.AND.EX P0, PT, R21, R3, PT, P0 ;  /* 0x000000031500720c */ /* 0x000fe20003f06300 */
[----:B------:R-:W-:-:S03]  /*0b00*/  IMAD.X R20, RZ, RZ, R21, P2 ;  /* 0x000000ffff147224 */ /* 0x000fc600010e0615 */
[----:B------:R-:W-:Y:S02]  /*0b10*/  ISETP.GE.OR.EX P0, PT, R25, R9, P0, P1 ;  /* 0x000000091900720c */ /* 0x000fe40000706710 */
[----:B------:R-:W-:-:S05]  /*0b20*/  IADD3 R22, P1, PT, R24, 0x1, RZ ;  /* 0x0000000118167810 */ /* 0x000fca0007f3e0ff */
[----:B------:R-:W-:-:S06]  /*0b30*/  IMAD.X R24, RZ, RZ, R25, P1 ;  /* 0x000000ffff187224 */ /* 0x000fcc00008e0619 */
[----:B0-----:R-:W-:Y:S05]  /*0b40*/  @P0 BRA `(.L_x_17) ;  /* 0x0000000000800947 */ /* 0x001fea0003800000 */
.L_x_18:
        /* <DEDUP_REMOVED lines=8> */
[----:B------:R-:W-:Y:S01]  /*0bd0*/  LEA.HI.X R5, R22, UR5, R24, 0x2, P0 ;  /* 0x0000000516057c11 */ /* 0x000fe200080f1418 */
[----:B------:R-:W0:Y:S04]  /*0be0*/  LDCU.64 UR4, c[0x0][0x390] ;  /* 0x00007200ff0477ac */ /* 0x000e280008000a00 */
[----:B------:R-:W2:Y:S04]  /*0bf0*/  LDG.E R15, desc[UR10][R14.64] ;  /* 0x0000000a0e0f7981 */ /* 0x000ea8000c1e1900 */
[----:B------:R-:W2:Y:S01]  /*0c00*/  LDG.E R4, desc[UR8][R4.64] ;  /* 0x0000000804047981 */ /* 0x000ea2000c1e1900 */
[----:B0-----:R-:W-:-:S04]  /*0c10*/  LEA R16, P1, R18, UR4, 0x2 ;  /* 0x0000000412107c11 */ /* 0x001fc8000f8210ff */
[----:B------:R-:W-:Y:S02]  /*0c20*/  LEA.HI.X R17, R18, UR5, R19, 0x2, P1 ;  /* 0x0000000512117c11 */ /* 0x000fe400088f1413 */
[----:B------:R-:W-:Y:S02]  /*0c30*/  R2UR UR6, R12 ;  /* 0x000000000c0672ca */ /* 0x000fe400000e0000 */
[----:B------:R-:W-:Y:S02]  /*0c40*/  R2UR UR7, R13 ;  /* 0x000000000d0772ca */ /* 0x000fe400000e0000 */
[----:B------:R-:W-:-:S05]  /*0c50*/  IADD3 R18, P2, PT, R18, 0x1, RZ ;  /* 0x0000000112127810 */ /* 0x000fca0007f5e0ff */
[----:B------:R-:W-:Y:S01]  /*0c60*/  IMAD.X R19, RZ, RZ, R19, P2 ;  /* 0x000000ffff137224 */ /* 0x000fe200010e0613 */
[----:B--2---:R-:W-:-:S04]  /*0c70*/  FSETP.GEU.AND P0, PT, R4, R15, PT ;  /* 0x0000000f0400720b */ /* 0x004fc80003f0e000 */
[----:B------:R-:W-:Y:S02]  /*0c80*/  SEL R23, RZ, 0x1, P0 ;  /* 0x00000001ff177807 */ /* 0x000fe40000000000 */
[----:B------:R-:W-:Y:S02]  /*0c90*/  SEL R26, RZ, 0x1, !P0 ;  /* 0x00000001ff1a7807 */ /* 0x000fe40004000000 */
[----:B------:R-:W-:Y:S02]  /*0ca0*/  FSEL R21, R4, R15, !P0 ;  /* 0x0000000f04157208 */ /* 0x000fe40004000000 */
[----:B------:R-:W-:Y:S02]  /*0cb0*/  IADD3 R22, P0, PT, R22, R23, RZ ;  /* 0x0000001716167210 */ /* 0x000fe40007f1e0ff */
[----:B------:R-:W-:-:S03]  /*0cc0*/  IADD3 R11, P1, PT, R11, R26, RZ ;  /* 0x0000001a0b0b7210 */ /* 0x000fc60007f3e0ff */
[----:B------:R-:W-:Y:S01]  /*0cd0*/  IMAD.X R24, RZ, RZ, R24, P0 ;  /* 0x000000ffff187224 */ /* 0x000fe200000e0618 */
[----:B------:R-:W-:Y:S01]  /*0ce0*/  ISETP.GT.U32.AND P0, PT, R11, R2, PT ;  /* 0x000000020b00720c */ /* 0x000fe20003f04070 */
[----:B------:R-:W-:Y:S01]  /*0cf0*/  IMAD.X R20, RZ, RZ, R20, P1 ;  /* 0x000000ffff147224 */ /* 0x000fe200008e0614 */
[----:B------:R-:W-:-:S04]  /*0d00*/  ISETP.LE.U32.AND P1, PT, R22, R7, PT ;  /* 0x000000071600720c */ /* 0x000fc80003f23070 */
[----:B------:R-:W-:Y:S02]  /*0d10*/  ISETP.GT.AND.EX P0, PT, R20, R3, PT, P0 ;  /* 0x000000031400720c */ /* 0x000fe40003f04300 */
[----:B------:R-:W-:Y:S01]  /*0d20*/  ISETP.LE.AND.EX P1, PT, R24, R9, PT, P1 ;  /* 0x000000091800720c */ /* 0x000fe20003f23310 */
[----:B------:R0:W-:-:S12]  /*0d30*/  STG.E desc[UR6][R16.64], R21 ;  /* 0x0000001510007986 */ /* 0x0001d8000c101906 */
[----:B0-----:R-:W-:Y:S05]  /*0d40*/  @!P0 BRA P1, `(.L_x_18) ;  /* 0xfffffffc00808947 */ /* 0x001fea000083ffff */
.L_x_17:
[----:B------:R-:W-:Y:S05]  /*0d50*/  BSYNC.RECONVERGENT B0 ;  /* 0x0000000000007941 */ /* 0x000fea0003800200 */
.L_x_16:
[----:B------:R-:W-:Y:S01]  /*0d60*/  ISETP.GE.U32.AND P0, PT, R7, R22, PT ;  /* 0x000000160700720c */ /* 0x000fe20003f06070 */
[----:B------:R-:W-:Y:S03]  /*0d70*/  BSSY.RECONVERGENT B0, `(.L_x_19) ;  /* 0x00000ba000007945 */ /* 0x000fe60003800200 */
[----:B------:R-:W-:-:S13]  /*0d80*/  ISETP.GE.AND.EX P0, PT, R9, R24, PT, P0 ;  /* 0x000000180900720c */ /* 0x000fda0003f06300 */
[----:B------:R-:W-:Y:S05]  /*0d90*/  @!P0 BRA `(.L_x_20) ;  /* 0x0000000800dc8947 */ /* 0x000fea0003800000 */
[C---:B------:R-:W-:Y:S01]  /*0da0*/  IADD3 R25, P2, PT, R7.reuse, 0x1, RZ ;  /* 0x0000000107197810 */ /* 0x040fe20007f5e0ff */
[----:B------:R-:W-:Y:S01]  /*0db0*/  BSSY.RECONVERGENT B1, `(.L_x_21) ;  /* 0x0000027000017945 */ /* 0x000fe20003800200 */
[----:B------:R-:W-:Y:S01]  /*0dc0*/  IADD3 R4, P3, PT, R7, -R22, RZ ;  /* 0x8000001607047210 */ /* 0x000fe20007f7e0ff */
[--C-:B------:R-:W-:Y:S02]  /*0dd0*/  IMAD.MOV.U32 R14, RZ, RZ, R22.reuse ;  /* 0x000000ffff0e7224 */ /* 0x100fe400078e0016 */
[----:B------:R-:W-:Y:S01]  /*0de0*/  IMAD.IADD R23, R25, 0x1, -R22 ;  /* 0x0000000119177824 */ /* 0x000fe200078e0a16 */
[----:B------:R-:W-:Y:S01]  /*0df0*/  ISETP.GE.U32.AND P0, PT, R4, 0x3, PT ;  /* 0x000000030400780c */ /* 0x000fe20003f06070 */
[----:B------:R-:W-:-:S03]  /*0e00*/  IMAD.X R4, R9, 0x1, ~R24, P3 ;  /* 0x0000000109047824 */ /* 0x000fc600018e0e18 */
[----:B------:R-:W-:Y:S02]  /*0e10*/  LOP3.LUT R23, R23, 0x3, RZ, 0xc0, !PT ;  /* 0x0000000317177812 */ /* 0x000fe400078ec0ff */
[----:B------:R-:W-:Y:S02]  /*0e20*/  ISETP.GE.U32.AND.EX P0, PT, R4, RZ, PT, P0 ;  /* 0x000000ff0400720c */ /* 0x000fe40003f06100 */
[----:B------:R-:W-:-:S04]  /*0e30*/  ISETP.NE.U32.AND P1, PT, R23, RZ, PT ;  /* 0x000000ff1700720c */ /* 0x000fc80003f25070 */
[----:B------:R-:W-:-:S13]  /*0e40*/  ISETP.NE.AND.EX P1, PT, RZ, RZ, PT, P1 ;  /* 0x000000ffff00720c */ /* 0x000fda0003f25310 */
[----:B------:R-:W-:Y:S05]  /*0e50*/  @!P1 BRA `(.L_x_22) ;  /* 0x0000000000709947 */ /* 0x000fea0003800000 */
[----:B------:R-:W0:Y:S01]  /*0e60*/  LDCU.64 UR4, c[0x0][0x390] ;  /* 0x00007200ff0477ac */ /* 0x000e220008000a00 */
[----:B------:R-:W-:Y:S01]  /*0e70*/  IADD3 R14, P1, PT, R22, R23, RZ ;  /* 0x00000017160e7210 */ /* 0x000fe20007f3e0ff */
[----:B------:R-:W-:Y:S01]  /*0e80*/  IMAD.MOV.U32 R15, RZ, RZ, RZ ;  /* 0x000000ffff0f7224 */ /* 0x000fe200078e00ff */
[----:B------:R-:W1:Y:S01]  /*0e90*/  LDCU.64 UR6, c[0x0][0x380] ;  /* 0x00007000ff0677ac */ /* 0x000e620008000a00 */
[----:B0-----:R-:W-:-:S04]  /*0ea0*/  LEA R21, P4, R18, UR4, 0x2 ;  /* 0x0000000412157c11 */ /* 0x001fc8000f8810ff */
[----:B------:R-:W-:Y:S02]  /*0eb0*/  LEA.HI.X R16, R18, UR5, R19, 0x2, P4 ;  /* 0x0000000512107c11 */ /* 0x000fe4000a0f1413 */
[C---:B-1----:R-:W-:Y:S02]  /*0ec0*/  LEA R17, P3, R22.reuse, UR6, 0x2 ;  /* 0x0000000616117c11 */ /* 0x042fe4000f8610ff */
[----:B------:R-:W-:Y:S02]  /*0ed0*/  IADD3 R18, P4, PT, R23, R18, RZ ;  /* 0x0000001217127210 */ /* 0x000fe40007f9e0ff */
[----:B------:R-:W-:Y:S01]  /*0ee0*/  LEA.HI.X R22, R22, UR7, R24, 0x2, P3 ;  /* 0x0000000716167c11 */ /* 0x000fe200098f1418 */
[----:B------:R-:W-:Y:S02]  /*0ef0*/  IMAD.X R24, R24, 0x1, R15, P1 ;  /* 0x0000000118187824 */ /* 0x000fe400008e060f */
[----:B------:R-:W-:-:S08]  /*0f00*/  IMAD.X R19, R15, 0x1, R19, P4 ;  /* 0x000000010f137824 */ /* 0x000fd000020e0613 */
.L_x_23:
[----:B------:R-:W-:Y:S01]  /*0f10*/  R2UR UR4, R12 ;  /* 0x000000000c0472ca */ /* 0x000fe200000e0000 */
[----:B0-----:R-:W-:Y:S01]  /*0f20*/  IMAD.MOV.U32 R4, RZ, RZ, R17 ;  /* 0x000000ffff047224 */ /* 0x001fe200078e0011 */
[----:B------:R-:W-:Y:S01]  /*0f30*/  R2UR UR5, R13 ;  /* 0x000000000d0572ca */ /* 0x000fe200000e0000 */
[----:B------:R-:W-:-:S12]  /*0f40*/  IMAD.MOV.U32 R5, RZ, RZ, R22 ;  /* 0x000000ffff057224 */ /* 0x000fd800078e0016 */
[----:B------:R0:W2:Y:S01]  /*0f50*/  LDG.E R27, desc[UR4][R4.64] ;  /* 0x00000004041b7981 */ /* 0x0000a2000c1e1900 */
[----:B------:R-:W-:Y:S02]  /*0f60*/  IADD3 R23, P1, PT, R23, -0x1, RZ ;  /* 0xffffffff17177810 */ /* 0x000fe40007f3e0ff */
[----:B------:R-:W-:Y:S02]  /*0f70*/  IADD3 R17, P4, PT, R17, 0x4, RZ ;  /* 0x0000000411117810 */ /* 0x000fe40007f9e0ff */
[----:B------:R-:W-:Y:S02]  /*0f80*/  IADD3.X R15, PT, PT, R15, -0x1, RZ, P1, !PT ;  /* 0xffffffff0f0f7810 */ /* 0x000fe40000ffe4ff */
[----:B------:R-:W-:Y:S01]  /*0f90*/  ISETP.NE.U32.AND P1, PT, R23, RZ, PT ;  /* 0x000000ff1700720c */ /* 0x000fe20003f25070 */
[----:B------:R-:W-:Y:S02]  /*0fa0*/  IMAD.X R22, RZ, RZ, R22, P4 ;  /* 0x000000ffff167224 */ /* 0x000fe400020e0616 */
[----:B0-----:R-:W-:Y:S01]  /*0fb0*/  IMAD.MOV.U32 R4, RZ, RZ, R21 ;  /* 0x000000ffff047224 */ /* 0x001fe200078e0015 */
[----:B------:R-:W-:Y:S01]  /*0fc0*/  ISETP.NE.AND.EX P1, PT, R15, RZ, PT, P1 ;  /* 0x000000ff0f00720c */ /* 0x000fe20003f25310 */
[----:B------:R-:W-:Y:S01]  /*0fd0*/  IMAD.MOV.U32 R5, RZ, RZ, R16 ;  /* 0x000000ffff057224 */ /* 0x000fe200078e0010 */
[----:B------:R-:W-:-:S05]  /*0fe0*/  IADD3 R21, P3, PT, R21, 0x4, RZ ;  /* 0x0000000415157810 */ /* 0x000fca0007f7e0ff */
[----:B------:R-:W-:Y:S01]  /*0ff0*/  IMAD.X R16, RZ, RZ, R16, P3 ;  /* 0x000000ffff107224 */ /* 0x000fe200018e0610 */
[----:B--2---:R0:W-:Y:S05]  /*1000*/  STG.E desc[UR4][R4.64], R27 ;  /* 0x0000001b04007986 */ /* 0x0041ea000c101904 */
[----:B------:R-:W-:Y:S05]  /*1010*/  @P1 BRA `(.L_x_23) ;  /* 0xfffffffc00bc1947 */ /* 0x000fea000383ffff */
.L_x_22:
[----:B------:R-:W-:Y:S05]  /*1020*/  BSYNC.RECONVERGENT B1 ;  /* 0x0000000000017941 */ /* 0x000fea0003800200 */
.L_x_21:
[----:B0-----:R-:W-:Y:S01]  /*1030*/  IMAD.X R5, RZ, RZ, R9, P2 ;  /* 0x000000ffff057224 */ /* 0x001fe200010e0609 */
[----:B------:R-:W-:Y:S06]  /*1040*/  @!P0 BRA `(.L_x_20) ;  /* 0x0000000800308947 */ /* 0x000fec0003800000 */
[----:B------:R-:W0:Y:S01]  /*1050*/  LDCU.64 UR4, c[0x0][0x380] ;  /* 0x00007000ff0477ac */ /* 0x000e220008000a00 */
[C---:B------:R-:W-:Y:S01]  /*1060*/  IADD3 R17, P1, PT, -R14.reuse, R25, RZ ;  /* 0x000000190e117210 */ /* 0x040fe20007f3e1ff */
[----:B------:R-:W-:Y:S01]  /*1070*/  BSSY.RELIABLE B1, `(.L_x_24) ;  /* 0x0000070000017945 */ /* 0x000fe20003800100 */
[----:B------:R-:W1:Y:S03]  /*1080*/  LDCU.64 UR6, c[0x0][0x390] ;  /* 0x00007200ff0677ac */ /* 0x000e660008000a00 */
[----:B------:R-:W-:Y:S01]  /*1090*/  IMAD.X R16, R5, 0x1, ~R24, P1 ;  /* 0x0000000105107824 */ /* 0x000fe200008e0e18 */
[----:B0-----:R-:W-:-:S04]  /*10a0*/  LEA R4, P0, R14, UR4, 0x2 ;  /* 0x000000040e047c11 */ /* 0x001fc8000f8010ff */
[----:B------:R-:W-:Y:S02]  /*10b0*/  LEA.HI.X R24, R14, UR5, R24, 0x2, P0 ;  /* 0x000000050e187c11 */ /* 0x000fe400080f1418 */
[----:B------:R-:W-:Y:S02]  /*10c0*/  ISETP.GT.U32.AND P0, PT, R17, RZ, PT ;  /* 0x000000ff1100720c */ /* 0x000fe40003f04070 */
[----:B-1----:R-:W-:Y:S02]  /*10d0*/  LEA R15, P2, R18, UR6, 0x2 ;  /* 0x00000006120f7c11 */ /* 0x002fe4000f8410ff */
[----:B------:R-:W-:Y:S02]  /*10e0*/  ISETP.GT.AND.EX P0, PT, R16, RZ, PT, P0 ;  /* 0x000000ff1000720c */ /* 0x000fe40003f04300 */
[----:B------:R-:W-:Y:S02]  /*10f0*/  LEA.HI.X R21, R18, UR7, R19, 0x2, P2 ;  /* 0x0000000712157c11 */ /* 0x000fe400090f1413 */
[----:B------:R-:W-:-:S02]  /*1100*/  IADD3 R4, P1, PT, R4, 0x8, RZ ;  /* 0x0000000804047810 */ /* 0x000fc40007f3e0ff */
[----:B------:R-:W-:-:S03]  /*1110*/  IADD3 R14, P2, PT, R15, 0x8, RZ ;  /* 0x000000080f0e7810 */ /* 0x000fc60007f5e0ff */
[----:B------:R-:W-:Y:S02]  /*1120*/  IMAD.X R5, RZ, RZ, R24, P1 ;  /* 0x000000ffff057224 */ /* 0x000fe400008e0618 */
[----:B------:R-:W-:Y:S02]  /*1130*/  IMAD.X R15, RZ, RZ, R21, P2 ;  /* 0x000000ffff0f7224 */ /* 0x000fe400010e0615 */
[----:B------:R-:W-:Y:S06]  /*1140*/  @!P0 BRA `(.L_x_25) ;  /* 0x0000000400888947 */ /* 0x000fec0003800000 */
[----:B------:R-:W-:Y:S01]  /*1150*/  ISETP.GT.U32.AND P1, PT, R17, 0xc, PT ;  /* 0x0000000c1100780c */ /* 0x000fe20003f24070 */
[----:B------:R-:W-:Y:S01]  /*1160*/  BSSY.RECONVERGENT B2, `(.L_x_26) ;  /* 0x0000036000027945 */ /* 0x000fe20003800200 */
[----:B------:R-:W-:Y:S02]  /*1170*/  PLOP3.LUT P0, PT, PT, PT, PT, 0x80, 0x8 ;  /* 0x000000000008781c */ /* 0x000fe40003f0f070 */
[----:B------:R-:W-:-:S13]  /*1180*/  ISETP.GT.AND.EX P1, PT, R16, RZ, PT, P1 ;  /* 0x000000ff1000720c */ /* 0x000fda0003f24310 */
[----:B------:R-:W-:Y:S05]  /*1190*/  @!P1 BRA `(.L_x_27) ;  /* 0x0000000000c89947 */ /* 0x000fea0003800000 */
[----:B------:R-:W-:-:S13]  /*11a0*/  PLOP3.LUT P0, PT, PT, PT, PT, 0x8, 0x80 ;  /* 0x000000000080781c */ /* 0x000fda0003f0e170 */
.L_x_28:
[----:B------:R-:W-:Y:S02]  /*11b0*/  R2UR UR4, R12 ;  /* 0x000000000c0472ca */ /* 0x000fe400000e0000 */
[----:B------:R-:W-:-:S13]  /*11c0*/  R2UR UR5, R13 ;  /* 0x000000000d0572ca */ /* 0x000fda00000e0000 */
[----:B------:R-:W2:Y:S01]  /*11d0*/  LDG.E R21, desc[UR4][R4.64+-0x8] ;  /* 0xfffff80404157981 */ /* 0x000ea2000c1e1900 */
[----:B------:R-:W-:Y:S02]  /*11e0*/  R2UR UR6, R12 ;  /* 0x000000000c0672ca */ /* 0x000fe400000e0000 */
[----:B------:R-:W-:Y:S01]  /*11f0*/  R2UR UR7, R13 ;  /* 0x000000000d0772ca */ /* 0x000fe200000e0000 */
[----:B--2---:R0:W-:-:S12]  /*1200*/  STG.E desc[UR4][R14.64+-0x8], R21 ;  /* 0xfffff8150e007986 */ /* 0x0041d8000c101904 */
[----:B------:R-:W2:Y:S04]  /*1210*/  LDG.E R23, desc[UR6][R4.64+-0x4] ;  /* 0xfffffc0604177981 */ /* 0x000ea8000c1e1900 */
[----:B--2---:R1:W-:Y:S04]  /*1220*/  STG.E desc[UR4][R14.64+-0x4], R23 ;  /* 0xfffffc170e007986 */ /* 0x0043e8000c101904 */
[----:B------:R-:W2:Y:S04]  /*1230*/  LDG.E R25, desc[UR6][R4.64] ;  /* 0x0000000604197981 */ /* 0x000ea8000c1e1900 */
[----:B--2---:R2:W-:Y:S04]  /*1240*/  STG.E desc[UR4][R14.64], R25 ;  /* 0x000000190e007986 */ /* 0x0045e8000c101904 */
[----:B------:R-:W3:Y:S04]  /*1250*/  LDG.E R27, desc[UR6][R4.64+0x4] ;  /* 0x00000406041b7981 */ /* 0x000ee8000c1e1900 */
[----:B---3--:R3:W-:Y:S04]  /*1260*/  STG.E desc[UR4][R14.64+0x4], R27 ;  /* 0x0000041b0e007986 */ /* 0x0087e8000c101904 */
[----:B0-----:R-:W4:Y:S04]  /*1270*/  LDG.E R21, desc[UR6][R4.64+0x8] ;  /* 0x0000080604157981 */ /* 0x001f28000c1e1900 */
[----:B----4-:R0:W-:Y:S04]  /*1280*/  STG.E desc[UR4][R14.64+0x8], R21 ;  /* 0x000008150e007986 */ /* 0x0101e8000c101904 */
[----:B-1----:R-:W4:Y:S04]  /*1290*/  LDG.E R23, desc[UR6][R4.64+0xc] ;  /* 0x00000c0604177981 */ /* 0x002f28000c1e1900 */
[----:B----4-:R1:W-:Y:S04]  /*12a0*/  STG.E desc[UR4][R14.64+0xc], R23 ;  /* 0x00000c170e007986 */ /* 0x0103e8000c101904 */
[----:B--2---:R-:W2:Y:S04]  /*12b0*/  LDG.E R25, desc[UR6][R4.64+0x10] ;  /* 0x0000100604197981 */ /* 0x004ea8000c1e1900 */
[----:B--2---:R2:W-:Y:S04]  /*12c0*/  STG.E desc[UR4][R14.64+0x10], R25 ;  /* 0x000010190e007986 */ /* 0x0045e8000c101904 */
[----:B---3--:R-:W3:Y:S04]  /*12d0*/  LDG.E R27, desc[UR6][R4.64+0x14] ;  /* 0x00001406041b7981 */ /* 0x008ee8000c1e1900 */
        /* <DEDUP_REMOVED lines=12> */
[----:B----4-:R-:W-:Y:S04]  /*13a0*/  STG.E desc[UR4][R14.64+0x2c], R23 ;  /* 0x00002c170e007986 */ /* 0x010fe8000c101904 */
[----:B--2---:R-:W2:Y:S01]  /*13b0*/  LDG.E R25, desc[UR6][R4.64+0x30] ;  /* 0x0000300604197981 */ /* 0x004ea2000c1e1900 */
[----:B------:R-:W-:-:S04]  /*13c0*/  IADD3 R17, P1, PT, R17, -0x10, RZ ;  /* 0xfffffff011117810 */ /* 0x000fc80007f3e0ff */
[----:B------:R-:W-:Y:S02]  /*13d0*/  IADD3.X R16, PT, PT, R16, -0x1, RZ, P1, !PT ;  /* 0xffffffff10107810 */ /* 0x000fe40000ffe4ff */
[----:B------:R-:W-:-:S04]  /*13e0*/  ISETP.GT.U32.AND P1, PT, R17, 0xc, PT ;  /* 0x0000000c1100780c */ /* 0x000fc80003f24070 */
[----:B------:R-:W-:Y:S01]  /*13f0*/  ISETP.GT.AND.EX P1, PT, R16, RZ, PT, P1 ;  /* 0x000000ff1000720c */ /* 0x000fe20003f24310 */
[----:B--2---:R-:W-:Y:S04]  /*1400*/  STG.E desc[UR4][R14.64+0x30], R25 ;  /* 0x000030190e007986 */ /* 0x004fe8000c101904 */
[----:B---3--:R1:W2:Y:S01]  /*1410*/  LDG.E R27, desc[UR6][R4.64+0x34] ;  /* 0x00003406041b7981 */ /* 0x0082a2000c1e1900 */
[----:B0-----:R-:W-:Y:S02]  /*1420*/  IADD3 R21, P4, PT, R14, 0x40, RZ ;  /* 0x000000400e157810 */ /* 0x001fe40007f9e0ff */
[----:B------:R-:W-:-:S03]  /*1430*/  IADD3 R18, P2, PT, R18, 0x10, RZ ;  /* 0x0000001012127810 */ /* 0x000fc60007f5e0ff */
[----:B------:R-:W-:Y:S02]  /*1440*/  IMAD.X R22, RZ, RZ, R15, P4 ;  /* 0x000000ffff167224 */ /* 0x000fe400020e060f */
[----:B------:R-:W-:Y:S01]  /*1450*/  IMAD.X R19, RZ, RZ, R19, P2 ;  /* 0x000000ffff137224 */ /* 0x000fe200010e0613 */
[----:B-1----:R-:W-:-:S05]  /*1460*/  IADD3 R4, P3, PT, R4, 0x40, RZ ;  /* 0x0000004004047810 */ /* 0x002fca0007f7e0ff */
[----:B------:R-:W-:Y:S01]  /*1470*/  IMAD.X R5, RZ, RZ, R5, P3 ;  /* 0x000000ffff057224 */ /* 0x000fe200018e0605 */
[----:B--2---:R0:W-:Y:S02]  /*1480*/  STG.E desc[UR4][R14.64+0x34], R27 ;  /* 0x0000341b0e007986 */ /* 0x0041e4000c101904 */
[----:B0-----:R-:W-:Y:S02]  /*1490*/  IMAD.MOV.U32 R14, RZ, RZ, R21 ;  /* 0x000000ffff0e7224 */ /* 0x001fe400078e0015 */
[----:B------:R-:W-:Y:S01]  /*14a0*/  IMAD.MOV.U32 R15, RZ, RZ, R22 ;  /* 0x000000ffff0f7224 */ /* 0x000fe200078e0016 */
[----:B------:R-:W-:Y:S06]  /*14b0*/  @P1 BRA `(.L_x_28) ;  /* 0xfffffffc003c1947 */ /* 0x000fec000383ffff */
.L_x_27:
[----:B------:R-:W-:Y:S05]  /*14c0*/  BSYNC.RECONVERGENT B2 ;  /* 0x0000000000027941 */ /* 0x000fea0003800200 */
.L_x_26:
[----:B------:R-:W-:Y:S01]  /*14d0*/  ISETP.GT.U32.AND P1, PT, R17, 0x4, PT ;  /* 0x000000041100780c */ /* 0x000fe20003f24070 */
[----:B------:R-:W-:Y:S03]  /*14e0*/  BSSY.RECONVERGENT B2, `(.L_x_29) ;  /* 0x0000024000027945 */ /* 0x000fe60003800200 */
[----:B------:R-:W-:-:S13]  /*14f0*/  ISETP.GT.AND.EX P1, PT, R16, RZ, PT, P1 ;  /* 0x000000ff1000720c */ /* 0x000fda0003f24310 */
[----:B------:R-:W-:Y:S05]  /*1500*/  @!P1 BRA `(.L_x_30) ;  /* 0x0000000000849947 */ /* 0x000fea0003800000 */
        /* <DEDUP_REMOVED lines=11> */
[----:B---3--:R-:W-:Y:S04]  /*15c0*/  STG.E desc[UR4][R14.64+0x4], R27 ;  /* 0x0000041b0e007986 */ /* 0x008fe8000c101904 */
[----:B0-----:R-:W3:Y:S04]  /*15d0*/  LDG.E R21, desc[UR6][R4.64+0x8] ;  /* 0x0000080604157981 */ /* 0x001ee8000c1e1900 */
[----:B---3--:R0:W-:Y:S04]  /*15e0*/  STG.E desc[UR4][R14.64+0x8], R21 ;  /* 0x000008150e007986 */ /* 0x0081e8000c101904 */
[----:B-1----:R-:W3:Y:S04]  /*15f0*/  LDG.E R23, desc[UR6][R4.64+0xc] ;  /* 0x00000c0604177981 */ /* 0x002ee8000c1e1900 */
[----:B---3--:R1:W-:Y:S04]  /*1600*/  STG.E desc[UR4][R14.64+0xc], R23 ;  /* 0x00000c170e007986 */ /* 0x0083e8000c101904 */
[----:B--2---:R-:W2:Y:S01]  /*1610*/  LDG.E R25, desc[UR6][R4.64+0x10] ;  /* 0x0000100604197981 */ /* 0x004ea2000c1e1900 */
[----:B0-----:R-:W-:-:S02]  /*1620*/  IADD3 R21, P4, PT, R14, 0x20, RZ ;  /* 0x000000200e157810 */ /* 0x001fc40007f9e0ff */
[----:B------:R-:W-:Y:S01]  /*1630*/  IADD3 R18, P1, PT, R18, 0x8, RZ ;  /* 0x0000000812127810 */ /* 0x000fe20007f3e0ff */
[----:B--2---:R-:W-:Y:S04]  /*1640*/  STG.E desc[UR4][R14.64+0x10], R25 ;  /* 0x000010190e007986 */ /* 0x004fe8000c101904 */
[----:B------:R0:W2:Y:S01]  /*1650*/  LDG.E R27, desc[UR6][R4.64+0x14] ;  /* 0x00001406041b7981 */ /* 0x0000a2000c1e1900 */
[----:B-1----:R-:W-:Y:S01]  /*1660*/  IADD3 R23, P2, PT, R4, 0x20, RZ ;  /* 0x0000002004177810 */ /* 0x002fe20007f5e0ff */
[----:B------:R-:W-:Y:S01]  /*1670*/  IMAD.X R22, RZ, RZ, R15, P4 ;  /* 0x000000ffff167224 */ /* 0x000fe200020e060f */
[----:B------:R-:W-:Y:S01]  /*1680*/  IADD3 R17, P3, PT, R17, -0x8, RZ ;  /* 0xfffffff811117810 */ /* 0x000fe20007f7e0ff */
[----:B------:R-:W-:Y:S01]  /*1690*/  IMAD.X R19, RZ, RZ, R19, P1 ;  /* 0x000000ffff137224 */ /* 0x000fe200008e0613 */
[----:B------:R-:W-:Y:S01]  /*16a0*/  PLOP3.LUT P0, PT, PT, PT, PT, 0x8, 0x80 ;  /* 0x000000000080781c */ /* 0x000fe20003f0e170 */
[----:B------:R-:W-:Y:S01]  /*16b0*/  IMAD.X R24, RZ, RZ, R5, P2 ;  /* 0x000000ffff187224 */ /* 0x000fe200010e0605 */
[----:B------:R-:W-:Y:S01]  /*16c0*/  IADD3.X R16, PT, PT, R16, -0x1, RZ, P3, !PT ;  /* 0xffffffff10107810 */ /* 0x000fe20001ffe4ff */
[----:B0-----:R-:W-:-:S02]  /*16d0*/  IMAD.MOV.U32 R4, RZ, RZ, R23 ;  /* 0x000000ffff047224 */ /* 0x001fc400078e0017 */
[----:B------:R-:W-:Y:S01]  /*16e0*/  IMAD.MOV.U32 R5, RZ, RZ, R24 ;  /* 0x000000ffff057224 */ /* 0x000fe200078e0018 */
[----:B--2---:R0:W-:Y:S02]  /*16f0*/  STG.E desc[UR4][R14.64+0x14], R27 ;  /* 0x0000141b0e007986 */ /* 0x0041e4000c101904 */
[----:B0-----:R-:W-:Y:S02]  /*1700*/  IMAD.MOV.U32 R14, RZ, RZ, R21 ;  /* 0x000000ffff0e7224 */ /* 0x001fe400078e0015 */
[----:B------:R-:W-:-:S07]  /*1710*/  IMAD.MOV.U32 R15, RZ, RZ, R22 ;  /* 0x000000ffff0f7224 */ /* 0x000fce00078e0016 */
.L_x_30:
[----:B------:R-:W-:Y:S05]  /*1720*/  BSYNC.RECONVERGENT B2 ;  /* 0x0000000000027941 */ /* 0x000fea0003800200 */
.L_x_29:
[----:B------:R-:W-:-:S04]  /*1730*/  ISETP.EQ.U32.AND P1, PT, R17, RZ, PT ;  /* 0x000000ff1100720c */ /* 0x000fc80003f22070 */
[----:B------:R-:W-:-:S13]  /*1740*/  ISETP.EQ.AND.EX P1, PT, R16, RZ, PT, P1 ;  /* 0x000000ff1000720c */ /* 0x000fda0003f22310 */
[----:B------:R-:W-:Y:S05]  /*1750*/  @!P0 BREAK.RELIABLE P1, B1 ;  /* 0x0000000000018942 */ /* 0x000fea0000800100 */
[----:B------:R-:W-:Y:S05]  /*1760*/  @!P0 BRA P1, `(.L_x_20) ;  /* 0x0000000000688947 */ /* 0x000fea0000800000 */
.L_x_25:
[----:B------:R-:W-:Y:S05]  /*1770*/  BSYNC.RELIABLE B1 ;  /* 0x0000000000017941 */ /* 0x000fea0003800100 */
.L_x_24:
[----:B------:R-:W-:Y:S02]  /*1780*/  R2UR UR4, R12 ;  /* 0x000000000c0472ca */ /* 0x000fe400000e0000 */
[----:B------:R-:W-:-:S13]  /*1790*/  R2UR UR5, R13 ;  /* 0x000000000d0572ca */ /* 0x000fda00000e0000 */
[----:B------:R-:W2:Y:S01]  /*17a0*/  LDG.E R21, desc[UR4][R4.64+-0x8] ;  /* 0xfffff80404157981 */ /* 0x000ea2000c1e1900 */
[----:B------:R-:W-:Y:S02]  /*17b0*/  R2UR UR6, R12 ;  /* 0x000000000c0672ca */ /* 0x000fe400000e0000 */
[----:B------:R-:W-:Y:S01]  /*17c0*/  R2UR UR7, R13 ;  /* 0x000000000d0772ca */ /* 0x000fe200000e0000 */
[----:B--2---:R0:W-:-:S12]  /*17d0*/  STG.E desc[UR4][R14.64+-0x8], R21 ;  /* 0xfffff8150e007986 */ /* 0x0041d8000c101904 */
[----:B------:R-:W2:Y:S04]  /*17e0*/  LDG.E R23, desc[UR6][R4.64+-0x4] ;  /* 0xfffffc0604177981 */ /* 0x000ea8000c1e1900 */
[----:B--2---:R-:W-:Y:S04]  /*17f0*/  STG.E desc[UR4][R14.64+-0x4], R23 ;  /* 0xfffffc170e007986 */ /* 0x004fe8000c101904 */
[----:B------:R-:W2:Y:S01]  /*1800*/  LDG.E R25, desc[UR6][R4.64] ;  /* 0x0000000604197981 */ /* 0x000ea2000c1e1900 */
[----:B------:R-:W-:-:S04]  /*1810*/  IADD3 R17, P0, PT, R17, -0x4, RZ ;  /* 0xfffffffc11117810 */ /* 0x000fc80007f1e0ff */
[----:B------:R-:W-:Y:S02]  /*1820*/  IADD3.X R16, PT, PT, R16, -0x1, RZ, P0, !PT ;  /* 0xffffffff10107810 */ /* 0x000fe400007fe4ff */
[----:B------:R-:W-:-:S04]  /*1830*/  ISETP.NE.U32.AND P0, PT, R17, RZ, PT ;  /* 0x000000ff1100720c */ /* 0x000fc80003f05070 */
[----:B------:R-:W-:Y:S01]  /*1840*/  ISETP.NE.AND.EX P0, PT, R16, RZ, PT, P0 ;  /* 0x000000ff1000720c */ /* 0x000fe20003f05300 */
[----:B--2---:R-:W-:Y:S04]  /*1850*/  STG.E desc[UR4][R14.64], R25 ;  /* 0x000000190e007986 */ /* 0x004fe8000c101904 */
[----:B------:R1:W2:Y:S01]  /*1860*/  LDG.E R27, desc[UR6][R4.64+0x4] ;  /* 0x00000406041b7981 */ /* 0x0002a2000c1e1900 */
        /* <DEDUP_REMOVED lines=10> */
.L_x_20:
[----:B------:R-:W-:Y:S05]  /*1910*/  BSYNC.RECONVERGENT B0 ;  /* 0x0000000000007941 */ /* 0x000fea0003800200 */
.L_x_19:
[----:B------:R-:W-:-:S04]  /*1920*/  ISETP.GT.U32.AND P0, PT, R11, R2, PT ;  /* 0x000000020b00720c */ /* 0x000fc80003f04070 */
[----:B------:R-:W-:-:S13]  /*1930*/  ISETP.GT.AND.EX P0, PT, R20, R3, PT, P0 ;  /* 0x000000031400720c */ /* 0x000fda0003f04300 */
[----:B------:R-:W-:Y:S05]  /*1940*/  @P0 EXIT ;  /* 0x000000000000094d */ /* 0x000fea0003800000 */
[-C--:B------:R-:W-:Y:S01]  /*1950*/  LOP3.LUT R14, RZ, R7.reuse, RZ, 0x33, !PT ;  /* 0x00000007ff0e7212 */ /* 0x080fe200078e33ff */
[----:B------:R-:W-:Y:S01]  /*1960*/  BSSY.RECONVERGENT B0, `(.L_x_31) ;  /* 0x0000028000007945 */ /* 0x000fe20003800200 */
[----:B------:R-:W-:Y:S02]  /*1970*/  IADD3 R7, P0, P1, R0, -R7, -R11 ;  /* 0x8000000700077210 */ /* 0x000fe4000791e80b */
[----:B------:R-:W-:Y:S02]  /*1980*/  IADD3 R14, PT, PT, -R11, R0, R14 ;  /* 0x000000000b0e7210 */ /* 0x000fe40007ffe10e */
[----:B------:R-:W-:Y:S02]  /*1990*/  IADD3.X R6, PT, PT, R6, ~R9, ~R20, P0, P1 ;  /* 0x8000000906067210 */ /* 0x000fe400007e2c14 */
[----:B------:R-:W-:Y:S02]  /*19a0*/  LOP3.LUT R14, R14, 0x3, RZ, 0xc0, !PT ;  /* 0x000000030e0e7812 */ /* 0x000fe400078ec0ff */
[----:B------:R-:W-:-:S02]  /*19b0*/  IADD3 R7, P2, PT, R7, -0x2, RZ ;  /* 0xfffffffe07077810 */ /* 0x000fc40007f5e0ff */
[----:B------:R-:W-:Y:S02]  /*19c0*/  ISETP.NE.U32.AND P1, PT, R14, RZ, PT ;  /* 0x000000ff0e00720c */ /* 0x000fe40003f25070 */
[----:B------:R-:W-:Y:S02]  /*19d0*/  ISETP.GE.U32.AND P0, PT, R7, 0x3, PT ;  /* 0x000000030700780c */ /* 0x000fe40003f06070 */
[----:B------:R-:W-:Y:S02]  /*19e0*/  ISETP.NE.AND.EX P1, PT, RZ, RZ, PT, P1 ;  /* 0x000000ffff00720c */ /* 0x000fe40003f25310 */
[----:B------:R-:W-:-:S04]  /*19f0*/  IADD3.X R6, PT, PT, R6, -0x1, RZ, P2, !PT ;  /* 0xffffffff06067810 */ /* 0x000fc800017fe4ff */
[----:B------:R-:W-:-:S07]  /*1a00*/  ISETP.GE.U32.AND.EX P0, PT, R6, RZ, PT, P0 ;  /* 0x000000ff0600720c */ /* 0x000fce0003f06100 */
[----:B------:R-:W-:Y:S06]  /*1a10*/  @!P1 BRA `(.L_x_32) ;  /* 0x0000000000709947 */ /* 0x000fec0003800000 */
[----:B------:R-:W0:Y:S01]  /*1a20*/  LDCU.64 UR4, c[0x0][0x390] ;  /* 0x00007200ff0477ac */ /* 0x000e220008000a00 */
[----:B------:R-:W-:Y:S01]  /*1a30*/  IMAD.MOV.U32 R16, RZ, RZ, RZ ;  /* 0x000000ffff107224 */ /* 0x000fe200078e00ff */
[----:B------:R-:W1:Y:S01]  /*1a40*/  LDCU.64 UR6, c[0x0][0x388] ;  /* 0x00007100ff0677ac */ /* 0x000e620008000a00 */
[C---:B0-----:R-:W-:Y:S02]  /*1a50*/  LEA R6, P2, R18.reuse, UR4, 0x2 ;  /* 0x0000000412067c11 */ /* 0x041fe4000f8410ff */
[C---:B-1----:R-:W-:Y:S02]  /*1a60*/  LEA R0, P1, R11.reuse, UR6, 0x2 ;  /* 0x000000060b007c11 */ /* 0x042fe4000f8210ff */
[----:B------:R-:W-:Y:S02]  /*1a70*/  LEA.HI.X R15, R18, UR5, R19, 0x2, P2 ;  /* 0x00000005120f7c11 */ /* 0x000fe400090f1413 */
[----:B------:R-:W-:Y:S02]  /*1a80*/  LEA.HI.X R9, R11, UR7, R20, 0x2, P1 ;  /* 0x000000070b097c11 */ /* 0x000fe400088f1414 */
[----:B------:R-:W-:-:S02]  /*1a90*/  IADD3 R18, P1, PT, R14, R18, RZ ;  /* 0x000000120e127210 */ /* 0x000fc40007f3e0ff */
[----:B------:R-:W-:-:S03]  /*1aa0*/  IADD3 R11, P2, PT, R14, R11, RZ ;  /* 0x0000000b0e0b7210 */ /* 0x000fc60007f5e0ff */
[C---:B------:R-:W-:Y:S02]  /*1ab0*/  IMAD.X R19, R16.reuse, 0x1, R19, P1 ;  /* 0x0000000110137824 */ /* 0x040fe400008e0613 */
[----:B------:R-:W-:-:S08]  /*1ac0*/  IMAD.X R20, R16, 0x1, R20, P2 ;  /* 0x0000000110147824 */ /* 0x000fd000010e0614 */
.L_x_33:
        /* <DEDUP_REMOVED lines=17> */
.L_x_32:
[----:B------:R-:W-:Y:S05]  /*1be0*/  BSYNC.RECONVERGENT B0 ;  /* 0x0000000000007941 */ /* 0x000fea0003800200 */
.L_x_31:
[----:B------:R-:W-:Y:S05]  /*1bf0*/  @!P0 EXIT ;  /* 0x000000000000894d */ /* 0x000fea0003800000 */
[----:B------:R-:W0:Y:S01]  /*1c00*/  LDCU.64 UR6, c[0x0][0x390] ;  /* 0x00007200ff0677ac */ /* 0x000e220008000a00 */
[----:B------:R-:W-:Y:S01]  /*1c10*/  IADD3 R15, P0, PT, R11, -0x1, RZ ;  /* 0xffffffff0b0f7810 */ /* 0x000fe20007f1e0ff */
[----:B------:R-:W-:Y:S01]  /*1c20*/  BSSY.RECONVERGENT B0, `(.L_x_34) ;  /* 0x0000044000007945 */ /* 0x000fe20003800200 */
[----:B------:R-:W1:Y:S02]  /*1c30*/  LDCU.64 UR4, c[0x0][0x388] ;  /* 0x00007100ff0477ac */ /* 0x000e640008000a00 */
[----:B------:R-:W-:Y:S02]  /*1c40*/  IADD3 R0, P2, PT, -R15, R2, RZ ;  /* 0x000000020f007210 */ /* 0x000fe40007f5e1ff */
[----:B------:R-:W-:Y:S02]  /*1c50*/  IADD3.X R9, PT, PT, R20, -0x1, RZ, P0, !PT ;  /* 0xffffffff14097810 */ /* 0x000fe400007fe4ff */
[----:B0-----:R-:W-:-:S04]  /*1c60*/  LEA R4, P1, R18, UR6, 0x2 ;  /* 0x0000000612047c11 */ /* 0x001fc8000f8210ff */
[----:B------:R-:W-:Y:S02]  /*1c70*/  LEA.HI.X R18, R18, UR7, R19, 0x2, P1 ;  /* 0x0000000712127c11 */ /* 0x000fe400088f1413 */
[----:B------:R-:W-:Y:S01]  /*1c80*/  ISETP.GT.U32.AND P1, PT, R0, 0xc, PT ;  /* 0x0000000c0000780c */ /* 0x000fe20003f24070 */
[----:B------:R-:W-:Y:S01]  /*1c90*/  IMAD.X R0, R3, 0x1, ~R9, P2 ;  /* 0x0000000103007824 */ /* 0x000fe200010e0e09 */
[C---:B-1----:R-:W-:Y:S02]  /*1ca0*/  LEA R6, P0, R11.reuse, UR4, 0x2 ;  /* 0x000000040b067c11 */ /* 0x042fe4000f8010ff */
[----:B------:R-:W-:Y:S02]  /*1cb0*/  IADD3 R4, P2, PT, R4, 0x8, RZ ;  /* 0x0000000804047810 */ /* 0x000fe40007f5e0ff */
[----:B------:R-:W-:Y:S02]  /*1cc0*/  ISETP.GT.AND.EX P1, PT, R0, RZ, PT, P1 ;  /* 0x000000ff0000720c */ /* 0x000fe40003f24310 */
[----:B------:R-:W-:Y:S01]  /*1cd0*/  LEA.HI.X R11, R11, UR5, R20, 0x2, P0 ;  /* 0x000000050b0b7c11 */ /* 0x000fe200080f1414 */
[----:B------:R-:W-:Y:S01]  /*1ce0*/  IMAD.X R5, RZ, RZ, R18, P2 ;  /* 0x000000ffff057224 */ /* 0x000fe200010e0612 */
[----:B------:R-:W-:-:S05]  /*1cf0*/  IADD3 R6, P0, PT, R6, 0x8, RZ ;  /* 0x0000000806067810 */ /* 0x000fca0007f1e0ff */
[----:B------:R-:W-:Y:S01]  /*1d00*/  IMAD.X R7, RZ, RZ, R11, P0 ;  /* 0x000000ffff077224 */ /* 0x000fe200000e060b */
[----:B------:R-:W-:-:S03]  /*1d10*/  PLOP3.LUT P0, PT, PT, PT, PT, 0x80, 0x8 ;  /* 0x000000000008781c */ /* 0x000fc60003f0f070 */
[----:B------:R-:W-:Y:S10]  /*1d20*/  @!P1 BRA `(.L_x_35) ;  /* 0x0000000000cc9947 */ /* 0x000ff40003800000 */
[----:B------:R-:W-:Y:S02]  /*1d30*/  IADD3 R8, P1, PT, R8, -0xe, RZ ;  /* 0xfffffff208087810 */ /* 0x000fe40007f3e0ff */
[----:B------:R-:W-:Y:S02]  /*1d40*/  PLOP3.LUT P0, PT, PT, PT, PT, 0x8, 0x80 ;  /* 0x000000000080781c */ /* 0x000fe40003f0e170 */
[----:B------:R-:W-:-:S11]  /*1d50*/  IADD3.X R10, PT, PT, R10, -0x1, RZ, P1, !PT ;  /* 0xffffffff0a0a7810 */ /* 0x000fd60000ffe4ff */
.L_x_36:
        /* <DEDUP_REMOVED lines=33> */
[----:B------:R-:W-:-:S05]  /*1f70*/  IADD3 R15, P1, PT, R15, 0x10, RZ ;  /* 0x000000100f0f7810 */ /* 0x000fca0007f3e0ff */
[----:B------:R-:W-:Y:S01]  /*1f80*/  IMAD.X R9, RZ, RZ, R9, P1 ;  /* 0x000000ffff097224 */ /* 0x000fe200008e0609 */
[----:B------:R-:W-:-:S04]  /*1f90*/  ISETP.GE.U32.AND P1, PT, R15, R8, PT ;  /* 0x000000080f00720c */ /* 0x000fc80003f26070 */
[----:B------:R-:W-:Y:S01]  /*1fa0*/  ISETP.GE.AND.EX P1, PT, R9, R10, PT, P1 ;  /* 0x0000000a0900720c */ /* 0x000fe20003f26310 */
[----:B--2---:R-:W-:Y:S04]  /*1fb0*/  STG.E desc[UR4][R4.64+0x30], R19 ;  /* 0x0000301304007986 */ /* 0x004fe8000c101904 */
[----:B---3--:R1:W2:Y:S01]  /*1fc0*/  LDG.E R21, desc[UR6][R6.64+0x34] ;  /* 0x0000340606157981 */ /* 0x0082a2000c1e1900 */
[----:B------:R-:W-:Y:S02]  /*1fd0*/  IADD3 R0, P3, PT, R4, 0x40, RZ ;  /* 0x0000004004007810 */ /* 0x000fe40007f7e0ff */
[----:B------:R-:W-:-:S03]  /*1fe0*/  IADD3 R14, P2, PT, R6, 0x40, RZ ;  /* 0x00000040060e7810 */ /* 0x000fc60007f5e0ff */
[----:B0-----:R-:W-:Y:S02]  /*1ff0*/  IMAD.X R11, RZ, RZ, R5, P3 ;  /* 0x000000ffff0b7224 */ /* 0x001fe400018e0605 */
[----:B-1----:R-:W-:Y:S02]  /*2000*/  IMAD.X R7, RZ, RZ, R7, P2 ;  /* 0x000000ffff077224 */ /* 0x002fe400010e0607 */
[----:B------:R-:W-:Y:S01]  /*2010*/  IMAD.MOV.U32 R6, RZ, RZ, R14 ;  /* 0x000000ffff067224 */ /* 0x000fe200078e000e */
[----:B--2---:R0:W-:Y:S02]  /*2020*/  STG.E desc[UR4][R4.64+0x34], R21 ;  /* 0x0000341504007986 */ /* 0x0041e4000c101904 */
[----:B0-----:R-:W-:Y:S02]  /*2030*/  IMAD.MOV.U32 R4, RZ, RZ, R0 ;  /* 0x000000ffff047224 */ /* 0x001fe400078e0000 */
[----:B------:R-:W-:Y:S01]  /*2040*/  IMAD.MOV.U32 R5, RZ, RZ, R11 ;  /* 0x000000ffff057224 */ /* 0x000fe200078e000b */
[----:B------:R-:W-:Y:S06]  /*2050*/  @!P1 BRA `(.L_x_36) ;  /* 0xfffffffc00409947 */ /* 0x000fec000383ffff */
.L_x_35:
[----:B------:R-:W-:Y:S05]  /*2060*/  BSYNC.RECONVERGENT B0 ;  /* 0x0000000000007941 */ /* 0x000fea0003800200 */
.L_x_34:
[----:B------:R-:W-:Y:S01]  /*2070*/  IADD3 R0, P2, PT, -R15, R2, RZ ;  /* 0x000000020f007210 */ /* 0x000fe20007f5e1ff */
[----:B------:R-:W-:Y:S03]  /*2080*/  BSSY.RECONVERGENT B0, `(.L_x_37) ;  /* 0x0000023000007945 */ /* 0x000fe60003800200 */
[----:B------:R-:W-:Y:S01]  /*2090*/  ISETP.GT.U32.AND P1, PT, R0, 0x4, PT ;  /* 0x000000040000780c */ /* 0x000fe20003f24070 */
[----:B------:R-:W-:-:S05]  /*20a0*/  IMAD.X R0, R3, 0x1, ~R9, P2 ;  /* 0x0000000103007824 */ /* 0x000fca00010e0e09 */
        /* <DEDUP_REMOVED lines=17> */
[----:B----4-:R-:W-:Y:S04]  /*21c0*/  STG.E desc[UR4][R4.64+0xc], R17 ;  /* 0x00000c1104007986 */ /* 0x010fe8000c101904 */
[----:B--2---:R-:W2:Y:S01]  /*21d0*/  LDG.E R19, desc[UR6][R6.64+0x10] ;  /* 0x0000100606137981 */ /* 0x004ea2000c1e1900 */
[----:B------:R-:W-:-:S02]  /*21e0*/  IADD3 R0, P3, PT, R4, 0x20, RZ ;  /* 0x0000002004007810 */ /* 0x000fc40007f7e0ff */
[----:B------:R-:W-:Y:S01]  /*21f0*/  IADD3 R15, P2, PT, R15, 0x8, RZ ;  /* 0x000000080f0f7810 */ /* 0x000fe20007f5e0ff */
[----:B--2---:R-:W-:Y:S04]  /*2200*/  STG.E desc[UR4][R4.64+0x10], R19 ;  /* 0x0000101304007986 */ /* 0x004fe8000c101904 */
[----:B---3--:R1:W2:Y:S01]  /*2210*/  LDG.E R21, desc[UR6][R6.64+0x14] ;  /* 0x0000140606157981 */ /* 0x0082a2000c1e1900 */
[----:B------:R-:W-:Y:S01]  /*2220*/  IADD3 R8, P1, PT, R6, 0x20, RZ ;  /* 0x0000002006087810 */ /* 0x000fe20007f3e0ff */
[----:B0-----:R-:W-:Y:S01]  /*2230*/  IMAD.X R11, RZ, RZ, R5, P3 ;  /* 0x000000ffff0b7224 */ /* 0x001fe200018e0605 */
[----:B------:R-:W-:Y:S01]  /*2240*/  PLOP3.LUT P0, PT, PT, PT, PT, 0x8, 0x80 ;  /* 0x000000000080781c */ /* 0x000fe20003f0e170 */
[----:B------:R-:W-:Y:S02]  /*2250*/  IMAD.X R9, RZ, RZ, R9, P2 ;  /* 0x000000ffff097224 */ /* 0x000fe400010e0609 */
[----:B-1----:R-:W-:-:S02]  /*2260*/  IMAD.X R7, RZ, RZ, R7, P1 ;  /* 0x000000ffff077224 */ /* 0x002fc400008e0607 */
[----:B------:R-:W-:Y:S01]  /*2270*/  IMAD.MOV.U32 R6, RZ, RZ, R8 ;  /* 0x000000ffff067224 */ /* 0x000fe200078e0008 */
[----:B--2---:R0:W-:Y:S02]  /*2280*/  STG.E desc[UR4][R4.64+0x14], R21 ;  /* 0x0000141504007986 */ /* 0x0041e4000c101904 */
[----:B0-----:R-:W-:Y:S02]  /*2290*/  IMAD.MOV.U32 R4, RZ, RZ, R0 ;  /* 0x000000ffff047224 */ /* 0x001fe400078e0000 */
[----:B------:R-:W-:-:S07]  /*22a0*/  IMAD.MOV.U32 R5, RZ, RZ, R11 ;  /* 0x000000ffff057224 */ /* 0x000fce00078e000b */
.L_x_38:
[----:B------:R-:W-:Y:S05]  /*22b0*/  BSYNC.RECONVERGENT B0 ;  /* 0x0000000000007941 */ /* 0x000fea0003800200 */
.L_x_37:
[----:B------:R-:W-:-:S04]  /*22c0*/  ISETP.LT.U32.AND P1, PT, R15, R2, PT ;  /* 0x000000020f00720c */ /* 0x000fc80003f21070 */
[----:B------:R-:W-:-:S13]  /*22d0*/  ISETP.LT.OR.EX P0, PT, R9, R3, P0, P1 ;  /* 0x000000030900720c */ /* 0x000fda0000701710 */
[----:B------:R-:W-:Y:S05]  /*22e0*/  @!P0 EXIT ;  /* 0x000000000000894d */ /* 0x000fea0003800000 */
[----:B------:R-:W-:Y:S02]  /*22f0*/  R2UR UR4, R12 ;  /* 0x000000000c0472ca */ /* 0x000fe400000e0000 */
[----:B------:R-:W-:-:S13]  /*2300*/  R2UR UR5, R13 ;  /* 0x000000000d0572ca */ /* 0x000fda00000e0000 */
[----:B------:R-:W2:Y:S01]  /*2310*/  LDG.E R3, desc[UR4][R6.64+-0x8] ;  /* 0xfffff80406037981 */ /* 0x000ea2000c1e1900 */
[----:B------:R-:W-:Y:S02]  /*2320*/  R2UR UR6, R12 ;  /* 0x000000000c0672ca */ /* 0x000fe400000e0000 */
[----:B------:R-:W-:Y:S01]  /*2330*/  R2UR UR7, R13 ;  /* 0x000000000d0772ca */ /* 0x000fe200000e0000 */
[----:B--2---:R-:W-:-:S12]  /*2340*/  STG.E desc[UR4][R4.64+-0x8], R3 ;  /* 0xfffff80304007986 */ /* 0x004fd8000c101904 */
[----:B------:R-:W2:Y:S04]  /*2350*/  LDG.E R9, desc[UR6][R6.64+-0x4] ;  /* 0xfffffc0606097981 */ /* 0x000ea8000c1e1900 */
[----:B--2---:R-:W-:Y:S04]  /*2360*/  STG.E desc[UR4][R4.64+-0x4], R9 ;  /* 0xfffffc0904007986 */ /* 0x004fe8000c101904 */
[----:B------:R-:W2:Y:S04]  /*2370*/  LDG.E R11, desc[UR6][R6.64] ;  /* 0x00000006060b7981 */ /* 0x000ea8000c1e1900 */
[----:B--2---:R-:W-:Y:S04]  /*2380*/  STG.E desc[UR4][R4.64], R11 ;  /* 0x0000000b04007986 */ /* 0x004fe8000c101904 */
[----:B------:R-:W2:Y:S04]  /*2390*/  LDG.E R15, desc[UR6][R6.64+0x4] ;  /* 0x00000406060f7981 */ /* 0x000ea8000c1e1900 */
[----:B--2---:R-:W-:Y:S01]  /*23a0*/  STG.E desc[UR4][R4.64+0x4], R15 ;  /* 0x0000040f04007986 */ /* 0x004fe2000c101904 */
[----:B------:R-:W-:Y:S05]  /*23b0*/  EXIT ;  /* 0x000000000000794d */ /* 0x000fea0003800000 */
.L_x_39:
[----:B------:R-:W-:-:S00]  /*23c0*/  BRA `(.L_x_39) ;  /* 0xfffffffc00fc7947 */ /* 0x000fc0000383ffff */
[----:B------:R-:W-:-:S00]  /*23d0*/  NOP ;  /* 0x0000000000007918 */ /* 0x000fc00000000000 */
        /* <DEDUP_REMOVED lines=10> */
.L_x_40:


//--------------------- .nv.shared.reserved.0     --------------------------
	.section	.nv.shared.reserved.0,"aw",@nobits
	.weak		__nv_reservedSMEM_offset_0_alias
	.size		__nv_reservedSMEM_offset_0_alias, 0, 64
	.other		__nv_reservedSMEM_offset_0_alias,@"STO_CUDA_RESERVED_SHARED STV_DEFAULT"
__nv_reservedSMEM_offset_0_alias:
	.zero		0
	.zero		64


//--------------------- .nv.constant0._Z19merge_sorted_arraysPfS_S_ll --------------------------
	.section	.nv.constant0._Z19merge_sorted_arraysPfS_S_ll,"a",@progbits
	.sectionflags	@""
	.align	4
.nv.constant0._Z19merge_sorted_arraysPfS_S_ll:
	.zero		936


//--------------------- SYMBOLS --------------------------

	.type		.nv.reservedSmem.offset0,@object
	.size		.nv.reservedSmem.offset0,0x4
	.type		malloc,@function
